//
// Generated by NVIDIA NVVM Compiler
//
// Compiler Build ID: CL-36424714
// Cuda compilation tools, release 13.0, V13.0.88
// Based on NVVM 20.0.0
//

.version 9.0
.target sm_100
.address_size 64

	// .globl	_Z11init_kerneliPaP17curandStateXORWOWm
.global .align 4 .b8 precalc_xorwow_matrix[102400];
.global .align 4 .b8 precalc_xorwow_offset_matrix[102400];
.global .align 4 .b8 mrg32k3aM1[2304];
.global .align 4 .b8 mrg32k3aM2[2304];
.global .align 4 .b8 mrg32k3aM1SubSeq[2016];
.global .align 4 .b8 mrg32k3aM2SubSeq[2016];
.global .align 4 .b8 mrg32k3aM1Seq[2304];
.global .align 4 .b8 mrg32k3aM2Seq[2304];
.const .align 8 .b8 __cr_lgamma_table[72];
// _ZZ13verify_kerneliPaPxE5s_seq has been demoted
// _ZZ13verify_kerneliPaPxE8s_energy has been demoted
// _ZZ11tabu_kerneliiPaP17curandStateXORWOWE7s_cur_e has been demoted
// _ZZ11tabu_kerneliiPaP17curandStateXORWOWE8s_best_e has been demoted
// _ZZ11tabu_kerneliiPaP17curandStateXORWOWE8s_warp_d has been demoted
// _ZZ11tabu_kerneliiPaP17curandStateXORWOWE8s_warp_i has been demoted
// _ZZ11tabu_kerneliiPaP17curandStateXORWOWE5s_upd has been demoted
// _ZZ16crossover_kerneliPaPiP17curandStateXORWOWE5elite has been demoted
.extern .shared .align 16 .b8 smem[];

.visible .entry _Z11init_kerneliPaP17curandStateXORWOWm(
	.param .u32 _Z11init_kerneliPaP17curandStateXORWOWm_param_0,
	.param .u64 .ptr .align 1 _Z11init_kerneliPaP17curandStateXORWOWm_param_1,
	.param .u64 .ptr .align 1 _Z11init_kerneliPaP17curandStateXORWOWm_param_2,
	.param .u64 _Z11init_kerneliPaP17curandStateXORWOWm_param_3
)
{
	.reg .pred 	%p<39>;
	.reg .b16 	%rs<8>;
	.reg .b32 	%r<592>;
	.reg .b32 	%f<15>;
	.reg .b64 	%rd<29>;

	ld.param.u32 	%r263, [_Z11init_kerneliPaP17curandStateXORWOWm_param_0];
	ld.param.u64 	%rd12, [_Z11init_kerneliPaP17curandStateXORWOWm_param_1];
	ld.param.u64 	%rd10, [_Z11init_kerneliPaP17curandStateXORWOWm_param_2];
	ld.param.u64 	%rd11, [_Z11init_kerneliPaP17curandStateXORWOWm_param_3];
	cvta.to.global.u64 	%rd1, %rd12;
	mov.u32 	%r264, %ctaid.x;
	mov.u32 	%r265, %ntid.x;
	mov.u32 	%r266, %tid.x;
	mad.lo.s32 	%r1, %r264, %r265, %r266;
	setp.gt.s32 	%p1, %r1, 8191;
	@%p1 bra 	$L__BB0_55;
	cvta.to.global.u64 	%rd13, %rd10;
	cvt.s64.s32 	%rd28, %r1;
	mul.wide.s32 	%rd14, %r1, 48;
	add.s64 	%rd3, %rd13, %rd14;
	cvt.u32.u64 	%r267, %rd11;
	xor.b32  	%r268, %r267, -1429050551;
	mul.lo.s32 	%r269, %r268, 1099087573;
	{ .reg .b32 tmp; mov.b64 {tmp, %r270}, %rd11; }
	xor.b32  	%r271, %r270, -136515619;
	mul.lo.s32 	%r272, %r271, -1703105765;
	add.s32 	%r273, %r269, %r272;
	add.s32 	%r591, %r273, 6615241;
	add.s32 	%r590, %r269, 123456789;
	st.global.v2.u32 	[%rd3], {%r591, %r590};
	xor.b32  	%r589, %r269, 362436069;
	add.s32 	%r588, %r272, 521288629;
	st.global.v2.u32 	[%rd3+8], {%r589, %r588};
	xor.b32  	%r587, %r272, 88675123;
	add.s32 	%r586, %r269, 5783321;
	st.global.v2.u32 	[%rd3+16], {%r587, %r586};
	setp.eq.s32 	%p2, %r1, 0;
	@%p2 bra 	$L__BB0_44;
	mov.b32 	%r455, 0;
$L__BB0_3:
	and.b64  	%rd5, %rd28, 3;
	setp.eq.s64 	%p3, %rd5, 0;
	@%p3 bra 	$L__BB0_42;
	mul.wide.u32 	%rd15, %r455, 3200;
	mov.u64 	%rd16, precalc_xorwow_matrix;
	add.s64 	%rd6, %rd16, %rd15;
	cvt.u32.u64 	%r9, %rd5;
	mov.b32 	%r456, 0;
$L__BB0_5:
	mov.b32 	%r469, 0;
	mov.u32 	%r470, %r469;
	mov.u32 	%r471, %r469;
	mov.u32 	%r472, %r469;
	mov.u32 	%r473, %r469;
	mov.u32 	%r462, %r469;
$L__BB0_6:
	mul.wide.u32 	%rd17, %r462, 4;
	add.s64 	%rd18, %rd3, %rd17;
	ld.global.u32 	%r17, [%rd18+4];
	shl.b32 	%r18, %r462, 5;
	mov.b32 	%r468, 0;
$L__BB0_7:
	.pragma "nounroll";
	shr.u32 	%r278, %r17, %r468;
	and.b32  	%r279, %r278, 1;
	setp.eq.b32 	%p4, %r279, 1;
	not.pred 	%p5, %p4;
	add.s32 	%r280, %r18, %r468;
	mul.lo.s32 	%r281, %r280, 5;
	mul.wide.u32 	%rd19, %r281, 4;
	add.s64 	%rd7, %rd6, %rd19;
	@%p5 bra 	$L__BB0_9;
	ld.global.u32 	%r282, [%rd7];
	xor.b32  	%r473, %r473, %r282;
	ld.global.u32 	%r283, [%rd7+4];
	xor.b32  	%r472, %r472, %r283;
	ld.global.u32 	%r284, [%rd7+8];
	xor.b32  	%r471, %r471, %r284;
	ld.global.u32 	%r285, [%rd7+12];
	xor.b32  	%r470, %r470, %r285;
	ld.global.u32 	%r286, [%rd7+16];
	xor.b32  	%r469, %r469, %r286;
$L__BB0_9:
	and.b32  	%r288, %r278, 2;
	setp.eq.s32 	%p6, %r288, 0;
	@%p6 bra 	$L__BB0_11;
	ld.global.u32 	%r289, [%rd7+20];
	xor.b32  	%r473, %r473, %r289;
	ld.global.u32 	%r290, [%rd7+24];
	xor.b32  	%r472, %r472, %r290;
	ld.global.u32 	%r291, [%rd7+28];
	xor.b32  	%r471, %r471, %r291;
	ld.global.u32 	%r292, [%rd7+32];
	xor.b32  	%r470, %r470, %r292;
	ld.global.u32 	%r293, [%rd7+36];
	xor.b32  	%r469, %r469, %r293;
$L__BB0_11:
	and.b32  	%r295, %r278, 4;
	setp.eq.s32 	%p7, %r295, 0;
	@%p7 bra 	$L__BB0_13;
	ld.global.u32 	%r296, [%rd7+40];
	xor.b32  	%r473, %r473, %r296;
	ld.global.u32 	%r297, [%rd7+44];
	xor.b32  	%r472, %r472, %r297;
	ld.global.u32 	%r298, [%rd7+48];
	xor.b32  	%r471, %r471, %r298;
	ld.global.u32 	%r299, [%rd7+52];
	xor.b32  	%r470, %r470, %r299;
	ld.global.u32 	%r300, [%rd7+56];
	xor.b32  	%r469, %r469, %r300;
$L__BB0_13:
	and.b32  	%r302, %r278, 8;
	setp.eq.s32 	%p8, %r302, 0;
	@%p8 bra 	$L__BB0_15;
	ld.global.u32 	%r303, [%rd7+60];
	xor.b32  	%r473, %r473, %r303;
	ld.global.u32 	%r304, [%rd7+64];
	xor.b32  	%r472, %r472, %r304;
	ld.global.u32 	%r305, [%rd7+68];
	xor.b32  	%r471, %r471, %r305;
	ld.global.u32 	%r306, [%rd7+72];
	xor.b32  	%r470, %r470, %r306;
	ld.global.u32 	%r307, [%rd7+76];
	xor.b32  	%r469, %r469, %r307;
$L__BB0_15:
	and.b32  	%r309, %r278, 16;
	setp.eq.s32 	%p9, %r309, 0;
	@%p9 bra 	$L__BB0_17;
	ld.global.u32 	%r310, [%rd7+80];
	xor.b32  	%r473, %r473, %r310;
	ld.global.u32 	%r311, [%rd7+84];
	xor.b32  	%r472, %r472, %r311;
	ld.global.u32 	%r312, [%rd7+88];
	xor.b32  	%r471, %r471, %r312;
	ld.global.u32 	%r313, [%rd7+92];
	xor.b32  	%r470, %r470, %r313;
	ld.global.u32 	%r314, [%rd7+96];
	xor.b32  	%r469, %r469, %r314;
$L__BB0_17:
	and.b32  	%r316, %r278, 32;
	setp.eq.s32 	%p10, %r316, 0;
	@%p10 bra 	$L__BB0_19;
	ld.global.u32 	%r317, [%rd7+100];
	xor.b32  	%r473, %r473, %r317;
	ld.global.u32 	%r318, [%rd7+104];
	xor.b32  	%r472, %r472, %r318;
	ld.global.u32 	%r319, [%rd7+108];
	xor.b32  	%r471, %r471, %r319;
	ld.global.u32 	%r320, [%rd7+112];
	xor.b32  	%r470, %r470, %r320;
	ld.global.u32 	%r321, [%rd7+116];
	xor.b32  	%r469, %r469, %r321;
$L__BB0_19:
	and.b32  	%r323, %r278, 64;
	setp.eq.s32 	%p11, %r323, 0;
	@%p11 bra 	$L__BB0_21;
	ld.global.u32 	%r324, [%rd7+120];
	xor.b32  	%r473, %r473, %r324;
	ld.global.u32 	%r325, [%rd7+124];
	xor.b32  	%r472, %r472, %r325;
	ld.global.u32 	%r326, [%rd7+128];
	xor.b32  	%r471, %r471, %r326;
	ld.global.u32 	%r327, [%rd7+132];
	xor.b32  	%r470, %r470, %r327;
	ld.global.u32 	%r328, [%rd7+136];
	xor.b32  	%r469, %r469, %r328;
$L__BB0_21:
	and.b32  	%r330, %r278, 128;
	setp.eq.s32 	%p12, %r330, 0;
	@%p12 bra 	$L__BB0_23;
	ld.global.u32 	%r331, [%rd7+140];
	xor.b32  	%r473, %r473, %r331;
	ld.global.u32 	%r332, [%rd7+144];
	xor.b32  	%r472, %r472, %r332;
	ld.global.u32 	%r333, [%rd7+148];
	xor.b32  	%r471, %r471, %r333;
	ld.global.u32 	%r334, [%rd7+152];
	xor.b32  	%r470, %r470, %r334;
	ld.global.u32 	%r335, [%rd7+156];
	xor.b32  	%r469, %r469, %r335;
$L__BB0_23:
	and.b32  	%r337, %r278, 256;
	setp.eq.s32 	%p13, %r337, 0;
	@%p13 bra 	$L__BB0_25;
	ld.global.u32 	%r338, [%rd7+160];
	xor.b32  	%r473, %r473, %r338;
	ld.global.u32 	%r339, [%rd7+164];
	xor.b32  	%r472, %r472, %r339;
	ld.global.u32 	%r340, [%rd7+168];
	xor.b32  	%r471, %r471, %r340;
	ld.global.u32 	%r341, [%rd7+172];
	xor.b32  	%r470, %r470, %r341;
	ld.global.u32 	%r342, [%rd7+176];
	xor.b32  	%r469, %r469, %r342;
$L__BB0_25:
	and.b32  	%r344, %r278, 512;
	setp.eq.s32 	%p14, %r344, 0;
	@%p14 bra 	$L__BB0_27;
	ld.global.u32 	%r345, [%rd7+180];
	xor.b32  	%r473, %r473, %r345;
	ld.global.u32 	%r346, [%rd7+184];
	xor.b32  	%r472, %r472, %r346;
	ld.global.u32 	%r347, [%rd7+188];
	xor.b32  	%r471, %r471, %r347;
	ld.global.u32 	%r348, [%rd7+192];
	xor.b32  	%r470, %r470, %r348;
	ld.global.u32 	%r349, [%rd7+196];
	xor.b32  	%r469, %r469, %r349;
$L__BB0_27:
	and.b32  	%r351, %r278, 1024;
	setp.eq.s32 	%p15, %r351, 0;
	@%p15 bra 	$L__BB0_29;
	ld.global.u32 	%r352, [%rd7+200];
	xor.b32  	%r473, %r473, %r352;
	ld.global.u32 	%r353, [%rd7+204];
	xor.b32  	%r472, %r472, %r353;
	ld.global.u32 	%r354, [%rd7+208];
	xor.b32  	%r471, %r471, %r354;
	ld.global.u32 	%r355, [%rd7+212];
	xor.b32  	%r470, %r470, %r355;
	ld.global.u32 	%r356, [%rd7+216];
	xor.b32  	%r469, %r469, %r356;
$L__BB0_29:
	and.b32  	%r358, %r278, 2048;
	setp.eq.s32 	%p16, %r358, 0;
	@%p16 bra 	$L__BB0_31;
	ld.global.u32 	%r359, [%rd7+220];
	xor.b32  	%r473, %r473, %r359;
	ld.global.u32 	%r360, [%rd7+224];
	xor.b32  	%r472, %r472, %r360;
	ld.global.u32 	%r361, [%rd7+228];
	xor.b32  	%r471, %r471, %r361;
	ld.global.u32 	%r362, [%rd7+232];
	xor.b32  	%r470, %r470, %r362;
	ld.global.u32 	%r363, [%rd7+236];
	xor.b32  	%r469, %r469, %r363;
$L__BB0_31:
	and.b32  	%r365, %r278, 4096;
	setp.eq.s32 	%p17, %r365, 0;
	@%p17 bra 	$L__BB0_33;
	ld.global.u32 	%r366, [%rd7+240];
	xor.b32  	%r473, %r473, %r366;
	ld.global.u32 	%r367, [%rd7+244];
	xor.b32  	%r472, %r472, %r367;
	ld.global.u32 	%r368, [%rd7+248];
	xor.b32  	%r471, %r471, %r368;
	ld.global.u32 	%r369, [%rd7+252];
	xor.b32  	%r470, %r470, %r369;
	ld.global.u32 	%r370, [%rd7+256];
	xor.b32  	%r469, %r469, %r370;
$L__BB0_33:
	and.b32  	%r372, %r278, 8192;
	setp.eq.s32 	%p18, %r372, 0;
	@%p18 bra 	$L__BB0_35;
	ld.global.u32 	%r373, [%rd7+260];
	xor.b32  	%r473, %r473, %r373;
	ld.global.u32 	%r374, [%rd7+264];
	xor.b32  	%r472, %r472, %r374;
	ld.global.u32 	%r375, [%rd7+268];
	xor.b32  	%r471, %r471, %r375;
	ld.global.u32 	%r376, [%rd7+272];
	xor.b32  	%r470, %r470, %r376;
	ld.global.u32 	%r377, [%rd7+276];
	xor.b32  	%r469, %r469, %r377;
$L__BB0_35:
	and.b32  	%r379, %r278, 16384;
	setp.eq.s32 	%p19, %r379, 0;
	@%p19 bra 	$L__BB0_37;
	ld.global.u32 	%r380, [%rd7+280];
	xor.b32  	%r473, %r473, %r380;
	ld.global.u32 	%r381, [%rd7+284];
	xor.b32  	%r472, %r472, %r381;
	ld.global.u32 	%r382, [%rd7+288];
	xor.b32  	%r471, %r471, %r382;
	ld.global.u32 	%r383, [%rd7+292];
	xor.b32  	%r470, %r470, %r383;
	ld.global.u32 	%r384, [%rd7+296];
	xor.b32  	%r469, %r469, %r384;
$L__BB0_37:
	and.b32  	%r386, %r278, 32768;
	setp.eq.s32 	%p20, %r386, 0;
	@%p20 bra 	$L__BB0_39;
	ld.global.u32 	%r387, [%rd7+300];
	xor.b32  	%r473, %r473, %r387;
	ld.global.u32 	%r388, [%rd7+304];
	xor.b32  	%r472, %r472, %r388;
	ld.global.u32 	%r389, [%rd7+308];
	xor.b32  	%r471, %r471, %r389;
	ld.global.u32 	%r390, [%rd7+312];
	xor.b32  	%r470, %r470, %r390;
	ld.global.u32 	%r391, [%rd7+316];
	xor.b32  	%r469, %r469, %r391;
$L__BB0_39:
	add.s32 	%r468, %r468, 16;
	setp.ne.s32 	%p21, %r468, 32;
	@%p21 bra 	$L__BB0_7;
	mad.lo.s32 	%r392, %r462, -31, %r18;
	add.s32 	%r462, %r392, 1;
	setp.ne.s32 	%p22, %r462, 5;
	@%p22 bra 	$L__BB0_6;
	st.global.u32 	[%rd3+4], %r473;
	st.global.u32 	[%rd3+8], %r472;
	st.global.u32 	[%rd3+12], %r471;
	st.global.u32 	[%rd3+16], %r470;
	st.global.u32 	[%rd3+20], %r469;
	add.s32 	%r456, %r456, 1;
	setp.lt.u32 	%p23, %r456, %r9;
	@%p23 bra 	$L__BB0_5;
$L__BB0_42:
	shr.u64 	%rd8, %rd28, 2;
	add.s32 	%r455, %r455, 1;
	setp.gt.u64 	%p24, %rd28, 3;
	mov.u64 	%rd28, %rd8;
	@%p24 bra 	$L__BB0_3;
	ld.global.v2.u32 	{%r591, %r590}, [%rd3];
	ld.global.v2.u32 	{%r589, %r588}, [%rd3+8];
	ld.global.v2.u32 	{%r587, %r586}, [%rd3+16];
$L__BB0_44:
	mov.b32 	%r393, 0;
	st.global.v2.u32 	[%rd3+24], {%r393, %r393};
	st.global.u32 	[%rd3+32], %r393;
	mov.b64 	%rd20, 0;
	st.global.u64 	[%rd3+40], %rd20;
	setp.lt.s32 	%p25, %r263, 1;
	@%p25 bra 	$L__BB0_54;
	shl.b32 	%r207, %r1, 9;
	and.b32  	%r208, %r263, 3;
	setp.lt.u32 	%p26, %r263, 4;
	mov.b32 	%r579, 0;
	mov.u32 	%r573, %r588;
	mov.u32 	%r574, %r587;
	mov.u32 	%r575, %r586;
	@%p26 bra 	$L__BB0_49;
	and.b32  	%r579, %r263, 2147483644;
	neg.s32 	%r557, %r579;
	add.s32 	%r556, %r591, 724874;
	add.s64 	%rd9, %rd1, 3;
	mov.u32 	%r555, %r207;
$L__BB0_47:
	.pragma "nounroll";
	mov.u32 	%r218, %r586;
	cvt.s64.s32 	%rd21, %r555;
	add.s64 	%rd22, %rd9, %rd21;
	shr.u32 	%r397, %r590, 2;
	xor.b32  	%r398, %r397, %r590;
	shl.b32 	%r399, %r218, 4;
	shl.b32 	%r400, %r398, 1;
	xor.b32  	%r401, %r399, %r400;
	xor.b32  	%r402, %r401, %r218;
	xor.b32  	%r219, %r402, %r398;
	add.s32 	%r403, %r556, %r219;
	add.s32 	%r404, %r403, -362437;
	cvt.rn.f32.u32 	%f1, %r404;
	fma.rn.f32 	%f2, %f1, 0f2F800000, 0f2F000000;
	setp.gt.f32 	%p27, %f2, 0f3F000000;
	selp.b16 	%rs1, 1, -1, %p27;
	st.global.u8 	[%rd22+-3], %rs1;
	shr.u32 	%r405, %r589, 2;
	xor.b32  	%r406, %r405, %r589;
	shl.b32 	%r407, %r219, 4;
	shl.b32 	%r408, %r406, 1;
	xor.b32  	%r409, %r407, %r408;
	xor.b32  	%r410, %r409, %r219;
	xor.b32  	%r573, %r410, %r406;
	add.s32 	%r411, %r556, %r573;
	cvt.rn.f32.u32 	%f3, %r411;
	fma.rn.f32 	%f4, %f3, 0f2F800000, 0f2F000000;
	setp.gt.f32 	%p28, %f4, 0f3F000000;
	selp.b16 	%rs2, 1, -1, %p28;
	st.global.u8 	[%rd22+-2], %rs2;
	shr.u32 	%r412, %r588, 2;
	xor.b32  	%r413, %r412, %r588;
	shl.b32 	%r414, %r573, 4;
	shl.b32 	%r415, %r413, 1;
	xor.b32  	%r416, %r414, %r415;
	xor.b32  	%r417, %r416, %r573;
	xor.b32  	%r574, %r417, %r413;
	add.s32 	%r418, %r556, %r574;
	add.s32 	%r419, %r418, 362437;
	cvt.rn.f32.u32 	%f5, %r419;
	fma.rn.f32 	%f6, %f5, 0f2F800000, 0f2F000000;
	setp.gt.f32 	%p29, %f6, 0f3F000000;
	selp.b16 	%rs3, 1, -1, %p29;
	st.global.u8 	[%rd22+-1], %rs3;
	shr.u32 	%r420, %r587, 2;
	xor.b32  	%r421, %r420, %r587;
	shl.b32 	%r422, %r574, 4;
	shl.b32 	%r423, %r421, 1;
	xor.b32  	%r424, %r422, %r423;
	xor.b32  	%r425, %r424, %r574;
	xor.b32  	%r586, %r425, %r421;
	add.s32 	%r426, %r556, %r586;
	add.s32 	%r427, %r426, 724874;
	cvt.rn.f32.u32 	%f7, %r427;
	fma.rn.f32 	%f8, %f7, 0f2F800000, 0f2F000000;
	setp.gt.f32 	%p30, %f8, 0f3F000000;
	selp.b16 	%rs4, 1, -1, %p30;
	st.global.u8 	[%rd22], %rs4;
	add.s32 	%r557, %r557, 4;
	add.s32 	%r556, %r556, 1449748;
	add.s32 	%r555, %r555, 4;
	setp.ne.s32 	%p31, %r557, 0;
	mov.u32 	%r589, %r219;
	mov.u32 	%r588, %r573;
	mov.u32 	%r587, %r574;
	mov.u32 	%r590, %r218;
	@%p31 bra 	$L__BB0_47;
	add.s32 	%r591, %r556, -724874;
	mov.u32 	%r590, %r218;
	mov.u32 	%r589, %r219;
	mov.u32 	%r588, %r573;
	mov.u32 	%r587, %r574;
	mov.u32 	%r575, %r586;
$L__BB0_49:
	setp.eq.s32 	%p32, %r208, 0;
	@%p32 bra 	$L__BB0_54;
	setp.eq.s32 	%p33, %r208, 1;
	mov.u32 	%r581, %r590;
	mov.u32 	%r582, %r589;
	mov.u32 	%r583, %r573;
	mov.u32 	%r584, %r574;
	mov.u32 	%r585, %r575;
	@%p33 bra 	$L__BB0_52;
	shr.u32 	%r429, %r590, 2;
	xor.b32  	%r430, %r429, %r590;
	shl.b32 	%r431, %r575, 4;
	shl.b32 	%r432, %r430, 1;
	xor.b32  	%r433, %r431, %r432;
	xor.b32  	%r434, %r433, %r575;
	xor.b32  	%r587, %r434, %r430;
	add.s32 	%r435, %r591, %r587;
	add.s32 	%r436, %r435, 362437;
	cvt.rn.f32.u32 	%f9, %r436;
	fma.rn.f32 	%f10, %f9, 0f2F800000, 0f2F000000;
	setp.gt.f32 	%p34, %f10, 0f3F000000;
	selp.b16 	%rs5, 1, -1, %p34;
	add.s32 	%r437, %r207, %r579;
	cvt.s64.s32 	%rd23, %r437;
	add.s64 	%rd24, %rd1, %rd23;
	st.global.u8 	[%rd24], %rs5;
	shr.u32 	%r438, %r589, 2;
	xor.b32  	%r439, %r438, %r589;
	shl.b32 	%r440, %r587, 4;
	shl.b32 	%r441, %r439, 1;
	xor.b32  	%r442, %r440, %r441;
	xor.b32  	%r443, %r442, %r587;
	xor.b32  	%r586, %r443, %r439;
	add.s32 	%r591, %r591, 724874;
	add.s32 	%r444, %r586, %r591;
	cvt.rn.f32.u32 	%f11, %r444;
	fma.rn.f32 	%f12, %f11, 0f2F800000, 0f2F000000;
	setp.gt.f32 	%p35, %f12, 0f3F000000;
	selp.b16 	%rs6, 1, -1, %p35;
	st.global.u8 	[%rd24+1], %rs6;
	add.s32 	%r579, %r579, 2;
	mov.u32 	%r581, %r573;
	mov.u32 	%r582, %r574;
	mov.u32 	%r583, %r575;
	mov.u32 	%r584, %r587;
	mov.u32 	%r585, %r586;
$L__BB0_52:
	and.b32  	%r445, %r263, 1;
	setp.eq.b32 	%p36, %r445, 1;
	not.pred 	%p37, %p36;
	mov.u32 	%r588, %r575;
	mov.u32 	%r589, %r574;
	mov.u32 	%r590, %r573;
	@%p37 bra 	$L__BB0_54;
	shr.u32 	%r446, %r581, 2;
	xor.b32  	%r447, %r446, %r581;
	shl.b32 	%r448, %r585, 4;
	shl.b32 	%r449, %r447, 1;
	xor.b32  	%r450, %r448, %r449;
	xor.b32  	%r451, %r450, %r585;
	xor.b32  	%r586, %r451, %r447;
	add.s32 	%r591, %r591, 362437;
	add.s32 	%r452, %r586, %r591;
	cvt.rn.f32.u32 	%f13, %r452;
	fma.rn.f32 	%f14, %f13, 0f2F800000, 0f2F000000;
	setp.gt.f32 	%p38, %f14, 0f3F000000;
	selp.b16 	%rs7, 1, -1, %p38;
	add.s32 	%r453, %r207, %r579;
	cvt.s64.s32 	%rd25, %r453;
	add.s64 	%rd26, %rd1, %rd25;
	st.global.u8 	[%rd26], %rs7;
	mov.u32 	%r587, %r585;
	mov.u32 	%r588, %r584;
	mov.u32 	%r589, %r583;
	mov.u32 	%r590, %r582;
$L__BB0_54:
	st.global.v2.u32 	[%rd3], {%r591, %r590};
	st.global.v2.u32 	[%rd3+8], {%r589, %r588};
	st.global.v2.u32 	[%rd3+16], {%r587, %r586};
	mov.b32 	%r454, 0;
	st.global.v2.u32 	[%rd3+24], {%r454, %r454};
	st.global.u32 	[%rd3+32], %r454;
	mov.b64 	%rd27, 0;
	st.global.u64 	[%rd3+40], %rd27;
$L__BB0_55:
	ret;

}
	// .globl	_Z13verify_kerneliPaPx
.visible .entry _Z13verify_kerneliPaPx(
	.param .u32 _Z13verify_kerneliPaPx_param_0,
	.param .u64 .ptr .align 1 _Z13verify_kerneliPaPx_param_1,
	.param .u64 .ptr .align 1 _Z13verify_kerneliPaPx_param_2
)
{
	.reg .pred 	%p<16>;
	.reg .b16 	%rs<29>;
	.reg .b32 	%r<136>;
	.reg .b64 	%rd<20>;
	// demoted variable
	.shared .align 1 .b8 _ZZ13verify_kerneliPaPxE5s_seq[512];
	// demoted variable
	.shared .align 8 .u64 _ZZ13verify_kerneliPaPxE8s_energy;
	ld.param.u32 	%r37, [_Z13verify_kerneliPaPx_param_0];
	ld.param.u64 	%rd4, [_Z13verify_kerneliPaPx_param_1];
	ld.param.u64 	%rd5, [_Z13verify_kerneliPaPx_param_2];
	mov.u32 	%r1, %ctaid.x;
	mov.u32 	%r2, %tid.x;
	setp.ge.s32 	%p1, %r2, %r37;
	@%p1 bra 	$L__BB1_2;
	cvta.to.global.u64 	%rd6, %rd4;
	shl.b32 	%r38, %r1, 9;
	add.s32 	%r39, %r38, %r2;
	cvt.u64.u32 	%rd7, %r39;
	add.s64 	%rd8, %rd6, %rd7;
	ld.global.s8 	%rs10, [%rd8];
	setp.lt.s16 	%p2, %rs10, 1;
	selp.b16 	%rs11, -1, 1, %p2;
	mov.u32 	%r40, _ZZ13verify_kerneliPaPxE5s_seq;
	add.s32 	%r41, %r40, %r2;
	st.shared.u8 	[%r41], %rs11;
$L__BB1_2:
	setp.ne.s32 	%p3, %r2, 0;
	@%p3 bra 	$L__BB1_4;
	mov.b64 	%rd9, 0;
	st.shared.u64 	[_ZZ13verify_kerneliPaPxE8s_energy], %rd9;
$L__BB1_4:
	bar.sync 	0;
	add.s32 	%r122, %r2, 1;
	setp.ge.s32 	%p4, %r122, %r37;
	mov.b64 	%rd19, 0;
	@%p4 bra 	$L__BB1_19;
	mov.u32 	%r4, %ntid.x;
	not.b32 	%r43, %r2;
	add.s32 	%r5, %r37, %r43;
	add.s32 	%r6, %r37, -2;
	cvt.u16.u32 	%rs14, %r37;
	cvt.u16.u32 	%rs15, %r2;
	xor.b16  	%rs16, %rs15, 7;
	add.s16 	%rs1, %rs16, %rs14;
	cvt.u16.u32 	%rs2, %r4;
	xor.b16  	%rs17, %rs15, 3;
	add.s16 	%rs3, %rs17, %rs14;
	mov.b64 	%rd19, 0;
	mov.b32 	%r121, 0;
	mov.b16 	%rs27, 0;
	prmt.b32 	%r112, %r113, %r114, 0x3340U;
	mov.u16 	%rs28, %rs27;
$L__BB1_6:
	mul.lo.s32 	%r45, %r4, %r121;
	sub.s32 	%r9, %r5, %r45;
	add.s32 	%r10, %r2, %r45;
	setp.le.s32 	%p5, %r37, %r122;
	mov.b32 	%r135, 0;
	@%p5 bra 	$L__BB1_18;
	sub.s32 	%r48, %r6, %r10;
	setp.lt.u32 	%p6, %r48, 7;
	mov.b32 	%r130, 0;
	mov.u32 	%r135, %r130;
	@%p6 bra 	$L__BB1_10;
	and.b32  	%r130, %r9, -8;
	mov.u32 	%r51, _ZZ13verify_kerneliPaPxE5s_seq;
	add.s32 	%r123, %r51, 3;
	neg.s32 	%r124, %r130;
	mov.b32 	%r135, 0;
$L__BB1_9:
	.pragma "nounroll";
	add.s32 	%r52, %r123, %r122;
	ld.shared.u8 	%r53, [%r52];
	ld.shared.u8 	%r54, [%r52+-1];
	prmt.b32 	%r55, %r54, %r53, 0x3340U;
	ld.shared.u8 	%r56, [%r52+-2];
	ld.shared.u8 	%r57, [%r52+-3];
	prmt.b32 	%r58, %r57, %r56, 0x3340U;
	prmt.b32 	%r59, %r58, %r55, 0x5410U;
	ld.shared.u8 	%r60, [%r123];
	ld.shared.u8 	%r61, [%r123+-1];
	prmt.b32 	%r62, %r61, %r60, 0x3340U;
	ld.shared.u8 	%r63, [%r123+-2];
	ld.shared.u8 	%r64, [%r123+-3];
	prmt.b32 	%r65, %r64, %r63, 0x3340U;
	prmt.b32 	%r66, %r65, %r62, 0x5410U;
	dp4a.s32.s32 	%r67, %r59, %r66, %r135;
	ld.shared.u8 	%r68, [%r52+4];
	ld.shared.u8 	%r69, [%r52+3];
	prmt.b32 	%r70, %r69, %r68, 0x3340U;
	ld.shared.u8 	%r71, [%r52+2];
	ld.shared.u8 	%r72, [%r52+1];
	prmt.b32 	%r73, %r72, %r71, 0x3340U;
	prmt.b32 	%r74, %r73, %r70, 0x5410U;
	ld.shared.u8 	%r75, [%r123+4];
	ld.shared.u8 	%r76, [%r123+3];
	prmt.b32 	%r77, %r76, %r75, 0x3340U;
	ld.shared.u8 	%r78, [%r123+2];
	ld.shared.u8 	%r79, [%r123+1];
	prmt.b32 	%r80, %r79, %r78, 0x3340U;
	prmt.b32 	%r81, %r80, %r77, 0x5410U;
	dp4a.s32.s32 	%r135, %r74, %r81, %r67;
	add.s32 	%r124, %r124, 8;
	add.s32 	%r123, %r123, 8;
	setp.ne.s32 	%p7, %r124, 0;
	@%p7 bra 	$L__BB1_9;
$L__BB1_10:
	and.b32  	%r82, %r9, 7;
	setp.eq.s32 	%p8, %r82, 0;
	@%p8 bra 	$L__BB1_18;
	mul.lo.s16 	%rs18, %rs28, %rs2;
	sub.s16 	%rs19, %rs1, %rs18;
	cvt.u32.u16 	%r84, %rs19;
	and.b32  	%r22, %r84, 7;
	add.s32 	%r85, %r22, -1;
	setp.lt.u32 	%p9, %r85, 3;
	@%p9 bra 	$L__BB1_13;
	mov.u32 	%r86, _ZZ13verify_kerneliPaPxE5s_seq;
	add.s32 	%r87, %r86, %r130;
	add.s32 	%r88, %r87, %r122;
	ld.shared.u8 	%r89, [%r88+3];
	ld.shared.u8 	%r90, [%r88+2];
	prmt.b32 	%r91, %r90, %r89, 0x3340U;
	ld.shared.u8 	%r92, [%r88+1];
	ld.shared.u8 	%r93, [%r88];
	prmt.b32 	%r94, %r93, %r92, 0x3340U;
	prmt.b32 	%r95, %r94, %r91, 0x5410U;
	ld.shared.u8 	%r96, [%r87+3];
	ld.shared.u8 	%r97, [%r87+2];
	prmt.b32 	%r98, %r97, %r96, 0x3340U;
	ld.shared.u8 	%r99, [%r87+1];
	ld.shared.u8 	%r100, [%r87];
	prmt.b32 	%r101, %r100, %r99, 0x3340U;
	prmt.b32 	%r102, %r101, %r98, 0x5410U;
	dp4a.s32.s32 	%r135, %r95, %r102, %r135;
	add.s32 	%r130, %r130, 4;
$L__BB1_13:
	and.b32  	%r103, %r22, 3;
	setp.eq.s32 	%p10, %r103, 0;
	@%p10 bra 	$L__BB1_18;
	mul.lo.s16 	%rs20, %rs27, %rs2;
	sub.s16 	%rs7, %rs3, %rs20;
	and.b16  	%rs21, %rs7, 3;
	setp.eq.s16 	%p11, %rs21, 1;
	@%p11 bra 	$L__BB1_16;
	mov.u32 	%r105, _ZZ13verify_kerneliPaPxE5s_seq;
	add.s32 	%r106, %r105, %r130;
	add.s32 	%r107, %r106, %r122;
	ld.shared.s8 	%rs22, [%r107];
	ld.shared.s8 	%rs23, [%r107+1];
	mov.b32 	%r108, {%rs22, %rs23};
	ld.shared.u8 	%r109, [%r106+1];
	ld.shared.u8 	%r110, [%r106];
	prmt.b32 	%r111, %r110, %r109, 0x3340U;
	prmt.b32 	%r115, %r111, %r112, 0x5410U;
	dp2a.lo.s32.s32 	%r135, %r108, %r115, %r135;
	add.s32 	%r130, %r130, 2;
$L__BB1_16:
	and.b16  	%rs24, %rs7, 1;
	setp.eq.b16 	%p12, %rs24, 1;
	not.pred 	%p13, %p12;
	@%p13 bra 	$L__BB1_18;
	mov.u32 	%r116, _ZZ13verify_kerneliPaPxE5s_seq;
	add.s32 	%r117, %r116, %r130;
	ld.shared.s8 	%rs25, [%r117];
	add.s32 	%r118, %r117, %r122;
	ld.shared.s8 	%rs26, [%r118];
	mul.wide.s16 	%r119, %rs26, %rs25;
	add.s32 	%r135, %r119, %r135;
$L__BB1_18:
	mul.lo.s32 	%r120, %r135, %r135;
	cvt.u64.u32 	%rd12, %r120;
	add.s64 	%rd19, %rd19, %rd12;
	add.s32 	%r122, %r122, %r4;
	setp.lt.s32 	%p14, %r122, %r37;
	add.s32 	%r121, %r121, 1;
	add.s16 	%rs28, %rs28, 1;
	add.s16 	%rs27, %rs27, 1;
	@%p14 bra 	$L__BB1_6;
$L__BB1_19:
	setp.ne.s32 	%p15, %r2, 0;
	atom.shared.add.u64 	%rd13, [_ZZ13verify_kerneliPaPxE8s_energy], %rd19;
	bar.sync 	0;
	@%p15 bra 	$L__BB1_21;
	ld.shared.u64 	%rd14, [_ZZ13verify_kerneliPaPxE8s_energy];
	cvta.to.global.u64 	%rd15, %rd5;
	mul.wide.u32 	%rd16, %r1, 8;
	add.s64 	%rd17, %rd15, %rd16;
	st.global.u64 	[%rd17], %rd14;
$L__BB1_21:
	ret;

}
	// .globl	_Z11tabu_kerneliiPaP17curandStateXORWOW
.visible .entry _Z11tabu_kerneliiPaP17curandStateXORWOW(
	.param .u32 _Z11tabu_kerneliiPaP17curandStateXORWOW_param_0,
	.param .u32 _Z11tabu_kerneliiPaP17curandStateXORWOW_param_1,
	.param .u64 .ptr .align 1 _Z11tabu_kerneliiPaP17curandStateXORWOW_param_2,
	.param .u64 .ptr .align 1 _Z11tabu_kerneliiPaP17curandStateXORWOW_param_3
)
.maxntid 128
.minnctapersm 16
{
	.reg .pred 	%p<87>;
	.reg .b16 	%rs<15>;
	.reg .b32 	%r<492>;
	.reg .b32 	%f<2>;
	.reg .b64 	%rd<191>;
	.reg .b64 	%fd<2>;
	// demoted variable
	.shared .align 8 .u64 _ZZ11tabu_kerneliiPaP17curandStateXORWOWE7s_cur_e;
	// demoted variable
	.shared .align 8 .u64 _ZZ11tabu_kerneliiPaP17curandStateXORWOWE8s_best_e;
	// demoted variable
	.shared .align 8 .b8 _ZZ11tabu_kerneliiPaP17curandStateXORWOWE8s_warp_d[64];
	// demoted variable
	.shared .align 4 .b8 _ZZ11tabu_kerneliiPaP17curandStateXORWOWE8s_warp_i[32];
	// demoted variable
	.shared .align 1 .u8 _ZZ11tabu_kerneliiPaP17curandStateXORWOWE5s_upd;
	ld.param.u32 	%r124, [_Z11tabu_kerneliiPaP17curandStateXORWOW_param_0];
	ld.param.u64 	%rd41, [_Z11tabu_kerneliiPaP17curandStateXORWOW_param_2];
	ld.param.u64 	%rd42, [_Z11tabu_kerneliiPaP17curandStateXORWOW_param_3];
	cvta.to.global.u64 	%rd43, %rd41;
	cvta.to.global.u64 	%rd44, %rd42;
	mov.u32 	%r126, smem;
	cvt.u64.u32 	%rd45, %r126;
	cvta.shared.u64 	%rd46, %rd45;
	add.s64 	%rd47, %rd46, 1031;
	and.b64  	%rd1, %rd47, -8;
	mov.u32 	%r127, %ctaid.x;
	mov.u32 	%r1, %tid.x;
	mul.wide.u32 	%rd48, %r127, 48;
	add.s64 	%rd49, %rd44, %rd48;
	ld.global.v2.u32 	{%r483, %r482}, [%rd49];
	ld.global.v2.u32 	{%r481, %r480}, [%rd49+8];
	ld.global.v2.u32 	{%r479, %r478}, [%rd49+16];
	ld.global.v2.u32 	{%r8, %r9}, [%rd49+24];
	ld.global.f32 	%f1, [%rd49+32];
	ld.global.f64 	%fd1, [%rd49+40];
	setp.ge.s32 	%p2, %r1, %r124;
	shl.b32 	%r128, %r127, 9;
	or.b32  	%r129, %r128, %r1;
	cvt.u64.u32 	%rd50, %r129;
	add.s64 	%rd2, %rd43, %rd50;
	add.s32 	%r10, %r126, %r1;
	mul.wide.u32 	%rd51, %r1, 4;
	add.s64 	%rd3, %rd1, %rd51;
	@%p2 bra 	$L__BB2_2;
	ld.global.s8 	%rs1, [%rd2];
	setp.lt.s16 	%p3, %rs1, 1;
	selp.b16 	%rs2, -1, 1, %p3;
	st.shared.u8 	[%r10], %rs2;
	st.shared.u8 	[%r10+512], %rs2;
	mov.b32 	%r130, 0;
	st.u32 	[%rd3+2048], %r130;
$L__BB2_2:
	setp.lt.s32 	%p4, %r1, %r124;
	bar.sync 	0;
	setp.ne.s32 	%p5, %r1, 0;
	and.pred  	%p1, %p5, %p4;
	not.pred 	%p6, %p1;
	@%p6 bra 	$L__BB2_16;
	sub.s32 	%r11, %r124, %r1;
	setp.lt.s32 	%p7, %r11, 1;
	mov.b32 	%r440, 0;
	@%p7 bra 	$L__BB2_15;
	sub.s32 	%r134, %r1, %r124;
	setp.gt.u32 	%p8, %r134, -8;
	mov.b32 	%r435, 0;
	mov.u32 	%r440, %r435;
	@%p8 bra 	$L__BB2_7;
	mov.b32 	%r429, 0;
	and.b32  	%r435, %r11, 2147483640;
	mov.u32 	%r440, %r429;
$L__BB2_6:
	.pragma "nounroll";
	add.s32 	%r137, %r126, %r429;
	ld.shared.v2.b32 	{%r138, %r139}, [%r137];
	add.s32 	%r140, %r137, %r1;
	ld.shared.u8 	%r141, [%r140+3];
	ld.shared.u8 	%r142, [%r140+2];
	prmt.b32 	%r143, %r142, %r141, 0x3340U;
	ld.shared.u8 	%r144, [%r140+1];
	ld.shared.u8 	%r145, [%r140];
	prmt.b32 	%r146, %r145, %r144, 0x3340U;
	prmt.b32 	%r147, %r146, %r143, 0x5410U;
	dp4a.s32.s32 	%r148, %r147, %r138, %r440;
	ld.shared.u8 	%r149, [%r140+7];
	ld.shared.u8 	%r150, [%r140+6];
	prmt.b32 	%r151, %r150, %r149, 0x3340U;
	ld.shared.u8 	%r152, [%r140+5];
	ld.shared.u8 	%r153, [%r140+4];
	prmt.b32 	%r154, %r153, %r152, 0x3340U;
	prmt.b32 	%r155, %r154, %r151, 0x5410U;
	dp4a.s32.s32 	%r440, %r155, %r139, %r148;
	add.s32 	%r429, %r429, 8;
	setp.ne.s32 	%p9, %r429, %r435;
	@%p9 bra 	$L__BB2_6;
$L__BB2_7:
	and.b32  	%r20, %r11, 7;
	setp.eq.s32 	%p10, %r20, 0;
	@%p10 bra 	$L__BB2_15;
	setp.lt.u32 	%p11, %r20, 4;
	@%p11 bra 	$L__BB2_10;
	add.s32 	%r158, %r126, %r435;
	add.s32 	%r159, %r158, %r1;
	ld.shared.u8 	%r160, [%r159+3];
	ld.shared.u8 	%r161, [%r159+2];
	prmt.b32 	%r162, %r161, %r160, 0x3340U;
	ld.shared.u8 	%r163, [%r159+1];
	ld.shared.u8 	%r164, [%r159];
	prmt.b32 	%r165, %r164, %r163, 0x3340U;
	prmt.b32 	%r166, %r165, %r162, 0x5410U;
	ld.shared.u8 	%r167, [%r158+3];
	ld.shared.u8 	%r168, [%r158+2];
	prmt.b32 	%r169, %r168, %r167, 0x3340U;
	ld.shared.u8 	%r170, [%r158+1];
	ld.shared.u8 	%r171, [%r158];
	prmt.b32 	%r172, %r171, %r170, 0x3340U;
	prmt.b32 	%r173, %r172, %r169, 0x5410U;
	dp4a.s32.s32 	%r440, %r166, %r173, %r440;
	add.s32 	%r435, %r435, 4;
$L__BB2_10:
	and.b32  	%r26, %r11, 3;
	setp.eq.s32 	%p12, %r26, 0;
	@%p12 bra 	$L__BB2_15;
	setp.eq.s32 	%p13, %r26, 1;
	@%p13 bra 	$L__BB2_13;
	add.s32 	%r176, %r126, %r435;
	add.s32 	%r177, %r176, %r1;
	ld.shared.s8 	%rs3, [%r177];
	ld.shared.s8 	%rs4, [%r177+1];
	mov.b32 	%r178, {%rs3, %rs4};
	ld.shared.u8 	%r179, [%r176+1];
	ld.shared.u8 	%r180, [%r176];
	prmt.b32 	%r181, %r180, %r179, 0x3340U;
	prmt.b32 	%r182, %r183, %r184, 0x3340U;
	prmt.b32 	%r185, %r181, %r182, 0x5410U;
	dp2a.lo.s32.s32 	%r440, %r178, %r185, %r440;
	add.s32 	%r435, %r435, 2;
$L__BB2_13:
	and.b32  	%r186, %r11, 1;
	setp.eq.b32 	%p14, %r186, 1;
	not.pred 	%p15, %p14;
	@%p15 bra 	$L__BB2_15;
	add.s32 	%r188, %r126, %r435;
	ld.shared.s8 	%rs5, [%r188];
	add.s32 	%r189, %r188, %r1;
	ld.shared.s8 	%rs6, [%r189];
	mul.wide.s16 	%r190, %rs6, %rs5;
	add.s32 	%r440, %r190, %r440;
$L__BB2_15:
	st.u32 	[%rd3], %r440;
$L__BB2_16:
	bar.sync 	0;
	setp.ne.s32 	%p16, %r1, 0;
	@%p16 bra 	$L__BB2_31;
	setp.lt.s32 	%p17, %r124, 2;
	mov.b64 	%rd179, 0;
	@%p17 bra 	$L__BB2_30;
	add.s32 	%r34, %r124, -1;
	add.s32 	%r192, %r124, -2;
	setp.lt.u32 	%p18, %r192, 15;
	mov.b64 	%rd179, 0;
	mov.b32 	%r443, 1;
	@%p18 bra 	$L__BB2_21;
	mov.b64 	%rd179, 0;
	mov.b32 	%r441, 1;
	and.b32  	%r211, %r34, -16;
$L__BB2_20:
	.pragma "nounroll";
	mul.wide.u32 	%rd58, %r441, 4;
	add.s64 	%rd59, %rd1, %rd58;
	ld.u32 	%r194, [%rd59];
	mul.wide.s32 	%rd60, %r194, %r194;
	add.s64 	%rd61, %rd60, %rd179;
	ld.u32 	%r195, [%rd59+4];
	mul.wide.s32 	%rd62, %r195, %r195;
	add.s64 	%rd63, %rd62, %rd61;
	ld.u32 	%r196, [%rd59+8];
	mul.wide.s32 	%rd64, %r196, %r196;
	add.s64 	%rd65, %rd64, %rd63;
	ld.u32 	%r197, [%rd59+12];
	mul.wide.s32 	%rd66, %r197, %r197;
	add.s64 	%rd67, %rd66, %rd65;
	ld.u32 	%r198, [%rd59+16];
	mul.wide.s32 	%rd68, %r198, %r198;
	add.s64 	%rd69, %rd68, %rd67;
	ld.u32 	%r199, [%rd59+20];
	mul.wide.s32 	%rd70, %r199, %r199;
	add.s64 	%rd71, %rd70, %rd69;
	ld.u32 	%r200, [%rd59+24];
	mul.wide.s32 	%rd72, %r200, %r200;
	add.s64 	%rd73, %rd72, %rd71;
	ld.u32 	%r201, [%rd59+28];
	mul.wide.s32 	%rd74, %r201, %r201;
	add.s64 	%rd75, %rd74, %rd73;
	ld.u32 	%r202, [%rd59+32];
	mul.wide.s32 	%rd76, %r202, %r202;
	add.s64 	%rd77, %rd76, %rd75;
	ld.u32 	%r203, [%rd59+36];
	mul.wide.s32 	%rd78, %r203, %r203;
	add.s64 	%rd79, %rd78, %rd77;
	ld.u32 	%r204, [%rd59+40];
	mul.wide.s32 	%rd80, %r204, %r204;
	add.s64 	%rd81, %rd80, %rd79;
	ld.u32 	%r205, [%rd59+44];
	mul.wide.s32 	%rd82, %r205, %r205;
	add.s64 	%rd83, %rd82, %rd81;
	ld.u32 	%r206, [%rd59+48];
	mul.wide.s32 	%rd84, %r206, %r206;
	add.s64 	%rd85, %rd84, %rd83;
	ld.u32 	%r207, [%rd59+52];
	mul.wide.s32 	%rd86, %r207, %r207;
	add.s64 	%rd87, %rd86, %rd85;
	ld.u32 	%r208, [%rd59+56];
	mul.wide.s32 	%rd88, %r208, %r208;
	add.s64 	%rd89, %rd88, %rd87;
	ld.u32 	%r209, [%rd59+60];
	mul.wide.s32 	%rd90, %r209, %r209;
	add.s64 	%rd179, %rd90, %rd89;
	add.s32 	%r443, %r441, 16;
	add.s32 	%r210, %r441, 15;
	setp.ne.s32 	%p19, %r210, %r211;
	mov.u32 	%r441, %r443;
	@%p19 bra 	$L__BB2_20;
$L__BB2_21:
	and.b32  	%r212, %r34, 15;
	setp.eq.s32 	%p20, %r212, 0;
	@%p20 bra 	$L__BB2_30;
	setp.lt.u32 	%p21, %r212, 8;
	@%p21 bra 	$L__BB2_24;
	mul.wide.u32 	%rd92, %r443, 4;
	add.s64 	%rd93, %rd1, %rd92;
	ld.u32 	%r214, [%rd93];
	mul.wide.s32 	%rd94, %r214, %r214;
	add.s64 	%rd95, %rd94, %rd179;
	ld.u32 	%r215, [%rd93+4];
	mul.wide.s32 	%rd96, %r215, %r215;
	add.s64 	%rd97, %rd96, %rd95;
	ld.u32 	%r216, [%rd93+8];
	mul.wide.s32 	%rd98, %r216, %r216;
	add.s64 	%rd99, %rd98, %rd97;
	ld.u32 	%r217, [%rd93+12];
	mul.wide.s32 	%rd100, %r217, %r217;
	add.s64 	%rd101, %rd100, %rd99;
	ld.u32 	%r218, [%rd93+16];
	mul.wide.s32 	%rd102, %r218, %r218;
	add.s64 	%rd103, %rd102, %rd101;
	ld.u32 	%r219, [%rd93+20];
	mul.wide.s32 	%rd104, %r219, %r219;
	add.s64 	%rd105, %rd104, %rd103;
	ld.u32 	%r220, [%rd93+24];
	mul.wide.s32 	%rd106, %r220, %r220;
	add.s64 	%rd107, %rd106, %rd105;
	ld.u32 	%r221, [%rd93+28];
	mul.wide.s32 	%rd108, %r221, %r221;
	add.s64 	%rd179, %rd108, %rd107;
	add.s32 	%r443, %r443, 8;
$L__BB2_24:
	and.b32  	%r222, %r34, 7;
	setp.eq.s32 	%p22, %r222, 0;
	@%p22 bra 	$L__BB2_30;
	setp.lt.u32 	%p23, %r222, 4;
	@%p23 bra 	$L__BB2_27;
	mul.wide.u32 	%rd110, %r443, 4;
	add.s64 	%rd111, %rd1, %rd110;
	ld.u32 	%r224, [%rd111];
	mul.wide.s32 	%rd112, %r224, %r224;
	add.s64 	%rd113, %rd112, %rd179;
	ld.u32 	%r225, [%rd111+4];
	mul.wide.s32 	%rd114, %r225, %r225;
	add.s64 	%rd115, %rd114, %rd113;
	ld.u32 	%r226, [%rd111+8];
	mul.wide.s32 	%rd116, %r226, %r226;
	add.s64 	%rd117, %rd116, %rd115;
	ld.u32 	%r227, [%rd111+12];
	mul.wide.s32 	%rd118, %r227, %r227;
	add.s64 	%rd179, %rd118, %rd117;
	add.s32 	%r443, %r443, 4;
$L__BB2_27:
	and.b32  	%r229, %r34, 3;
	setp.eq.s32 	%p24, %r229, 0;
	@%p24 bra 	$L__BB2_30;
	mov.b32 	%r446, 0;
$L__BB2_29:
	.pragma "nounroll";
	mul.wide.u32 	%rd119, %r443, 4;
	add.s64 	%rd120, %rd1, %rd119;
	ld.u32 	%r231, [%rd120];
	mul.wide.s32 	%rd121, %r231, %r231;
	add.s64 	%rd179, %rd121, %rd179;
	add.s32 	%r443, %r443, 1;
	add.s32 	%r446, %r446, 1;
	setp.ne.s32 	%p25, %r446, %r229;
	@%p25 bra 	$L__BB2_29;
$L__BB2_30:
	st.shared.u64 	[_ZZ11tabu_kerneliiPaP17curandStateXORWOWE7s_cur_e], %rd179;
	st.shared.u64 	[_ZZ11tabu_kerneliiPaP17curandStateXORWOWE8s_best_e], %rd179;
$L__BB2_31:
	ld.param.u32 	%r427, [_Z11tabu_kerneliiPaP17curandStateXORWOW_param_1];
	bar.sync 	0;
	setp.lt.s32 	%p26, %r427, 1;
	@%p26 bra 	$L__BB2_97;
	mov.b32 	%r447, 0;
	mov.u32 	%r450, %r481;
	mov.u32 	%r451, %r480;
	mov.u32 	%r452, %r479;
	mov.u32 	%r453, %r478;
$L__BB2_33:
	setp.ge.s32 	%p27, %r1, %r124;
	mov.b32 	%r473, -1;
	mov.b64 	%rd187, 9223372036854775807;
	@%p27 bra 	$L__BB2_75;
	setp.lt.s32 	%p28, %r124, 2;
	mov.b64 	%rd186, 0;
	@%p28 bra 	$L__BB2_72;
	add.s32 	%r237, %r124, -2;
	setp.lt.u32 	%p29, %r237, 3;
	mov.u32 	%r238, smem;
	add.s32 	%r239, %r238, %r1;
	ld.shared.s8 	%rs7, [%r239];
	mul.wide.s16 	%r240, %rs7, 2;
	neg.s32 	%r53, %r240;
	mov.b64 	%rd186, 0;
	mov.b32 	%r470, 1;
	@%p29 bra 	$L__BB2_55;
	add.s64 	%rd180, %rd1, 16;
	mov.b64 	%rd186, 0;
	mov.b32 	%r456, 2;
	mov.b32 	%r455, -4;
	mov.u32 	%r454, %r1;
$L__BB2_37:
	.pragma "nounroll";
	add.s32 	%r244, %r454, 1;
	setp.ge.s32 	%p30, %r244, %r124;
	mov.b32 	%r458, 0;
	@%p30 bra 	$L__BB2_39;
	mov.u32 	%r245, smem;
	add.s32 	%r246, %r245, %r1;
	add.s32 	%r247, %r246, %r456;
	ld.shared.s8 	%r458, [%r247+-1];
$L__BB2_39:
	add.s32 	%r248, %r456, -1;
	setp.lt.u32 	%p31, %r1, %r248;
	@%p31 bra 	$L__BB2_41;
	mov.u32 	%r249, smem;
	add.s32 	%r250, %r249, %r1;
	add.s32 	%r251, %r250, %r455;
	ld.shared.s8 	%r252, [%r251+3];
	add.s32 	%r458, %r458, %r252;
$L__BB2_41:
	mul.lo.s32 	%r254, %r53, %r458;
	ld.u32 	%r255, [%rd180+-12];
	shl.b32 	%r256, %r255, 1;
	add.s32 	%r257, %r256, %r254;
	mul.wide.s32 	%rd127, %r257, %r254;
	add.s64 	%rd20, %rd127, %rd186;
	add.s32 	%r258, %r454, 2;
	setp.ge.s32 	%p32, %r258, %r124;
	mov.b32 	%r460, 0;
	@%p32 bra 	$L__BB2_43;
	mov.u32 	%r259, smem;
	add.s32 	%r260, %r259, %r1;
	add.s32 	%r261, %r260, %r456;
	ld.shared.s8 	%r460, [%r261];
$L__BB2_43:
	setp.le.u32 	%p33, %r1, %r248;
	@%p33 bra 	$L__BB2_45;
	mov.u32 	%r263, smem;
	add.s32 	%r264, %r263, %r1;
	add.s32 	%r265, %r264, %r455;
	ld.shared.s8 	%r266, [%r265+2];
	add.s32 	%r460, %r460, %r266;
$L__BB2_45:
	mul.lo.s32 	%r268, %r53, %r460;
	ld.u32 	%r269, [%rd180+-8];
	shl.b32 	%r270, %r269, 1;
	add.s32 	%r271, %r270, %r268;
	mul.wide.s32 	%rd128, %r271, %r268;
	add.s64 	%rd21, %rd128, %rd20;
	add.s32 	%r272, %r454, 3;
	setp.ge.s32 	%p34, %r272, %r124;
	mov.b32 	%r462, 0;
	@%p34 bra 	$L__BB2_47;
	mov.u32 	%r273, smem;
	add.s32 	%r274, %r273, %r1;
	add.s32 	%r275, %r274, %r456;
	ld.shared.s8 	%r462, [%r275+1];
$L__BB2_47:
	add.s32 	%r67, %r456, 1;
	setp.lt.u32 	%p35, %r1, %r67;
	@%p35 bra 	$L__BB2_49;
	mov.u32 	%r276, smem;
	add.s32 	%r277, %r276, %r1;
	add.s32 	%r278, %r277, %r455;
	ld.shared.s8 	%r279, [%r278+1];
	add.s32 	%r462, %r462, %r279;
$L__BB2_49:
	mul.lo.s32 	%r281, %r53, %r462;
	ld.u32 	%r282, [%rd180+-4];
	shl.b32 	%r283, %r282, 1;
	add.s32 	%r284, %r283, %r281;
	mul.wide.s32 	%rd129, %r284, %r281;
	add.s64 	%rd22, %rd129, %rd21;
	add.s32 	%r454, %r454, 4;
	setp.ge.s32 	%p36, %r454, %r124;
	mov.b32 	%r464, 0;
	@%p36 bra 	$L__BB2_51;
	mov.u32 	%r285, smem;
	add.s32 	%r286, %r285, %r1;
	add.s32 	%r287, %r286, %r456;
	ld.shared.s8 	%r464, [%r287+2];
$L__BB2_51:
	add.s32 	%r73, %r67, 1;
	setp.lt.u32 	%p37, %r1, %r73;
	@%p37 bra 	$L__BB2_53;
	mov.u32 	%r288, smem;
	add.s32 	%r289, %r288, %r1;
	add.s32 	%r290, %r289, %r455;
	ld.shared.s8 	%r291, [%r290];
	add.s32 	%r464, %r464, %r291;
$L__BB2_53:
	mul.lo.s32 	%r292, %r53, %r464;
	ld.u32 	%r293, [%rd180];
	shl.b32 	%r294, %r293, 1;
	add.s32 	%r295, %r294, %r292;
	mul.wide.s32 	%rd130, %r295, %r292;
	add.s64 	%rd186, %rd130, %rd22;
	add.s32 	%r456, %r456, 4;
	add.s32 	%r455, %r455, -4;
	add.s64 	%rd180, %rd180, 16;
	add.s32 	%r296, %r124, -1;
	and.b32  	%r297, %r296, -4;
	setp.ne.s32 	%p38, %r73, %r297;
	@%p38 bra 	$L__BB2_37;
	add.s32 	%r470, %r456, -1;
$L__BB2_55:
	add.s32 	%r298, %r124, -1;
	and.b32  	%r299, %r298, 3;
	setp.eq.s32 	%p39, %r299, 0;
	@%p39 bra 	$L__BB2_72;
	setp.eq.s32 	%p40, %r299, 1;
	@%p40 bra 	$L__BB2_66;
	add.s32 	%r80, %r470, %r1;
	setp.ge.s32 	%p41, %r80, %r124;
	mov.b32 	%r467, 0;
	@%p41 bra 	$L__BB2_59;
	mov.u32 	%r303, smem;
	add.s32 	%r304, %r303, %r1;
	add.s32 	%r305, %r304, %r470;
	ld.shared.s8 	%r467, [%r305];
$L__BB2_59:
	setp.lt.u32 	%p42, %r1, %r470;
	@%p42 bra 	$L__BB2_61;
	sub.s32 	%r306, %r1, %r470;
	mov.u32 	%r307, smem;
	add.s32 	%r308, %r307, %r306;
	ld.shared.s8 	%r309, [%r308];
	add.s32 	%r467, %r467, %r309;
$L__BB2_61:
	mul.lo.s32 	%r311, %r53, %r467;
	mul.wide.u32 	%rd132, %r470, 4;
	add.s64 	%rd27, %rd1, %rd132;
	ld.u32 	%r312, [%rd27];
	shl.b32 	%r313, %r312, 1;
	add.s32 	%r314, %r313, %r311;
	mul.wide.s32 	%rd133, %r314, %r311;
	add.s64 	%rd28, %rd133, %rd186;
	add.s32 	%r315, %r80, 1;
	setp.ge.s32 	%p43, %r315, %r124;
	mov.b32 	%r469, 0;
	@%p43 bra 	$L__BB2_63;
	mov.u32 	%r316, smem;
	add.s32 	%r317, %r316, %r1;
	add.s32 	%r318, %r317, %r470;
	ld.shared.s8 	%r469, [%r318+1];
$L__BB2_63:
	setp.le.u32 	%p44, %r1, %r470;
	@%p44 bra 	$L__BB2_65;
	sub.s32 	%r319, %r1, %r470;
	mov.u32 	%r320, smem;
	add.s32 	%r321, %r320, %r319;
	ld.shared.s8 	%r322, [%r321+-1];
	add.s32 	%r469, %r469, %r322;
$L__BB2_65:
	mul.lo.s32 	%r323, %r53, %r469;
	ld.u32 	%r324, [%rd27+4];
	shl.b32 	%r325, %r324, 1;
	add.s32 	%r326, %r325, %r323;
	mul.wide.s32 	%rd134, %r326, %r323;
	add.s64 	%rd186, %rd134, %rd28;
	add.s32 	%r470, %r470, 2;
$L__BB2_66:
	and.b32  	%r327, %r124, 1;
	setp.eq.b32 	%p45, %r327, 1;
	@%p45 bra 	$L__BB2_72;
	add.s32 	%r329, %r470, %r1;
	setp.ge.s32 	%p46, %r329, %r124;
	mov.b32 	%r472, 0;
	@%p46 bra 	$L__BB2_69;
	mov.u32 	%r330, smem;
	add.s32 	%r331, %r330, %r1;
	add.s32 	%r332, %r331, %r470;
	ld.shared.s8 	%r472, [%r332];
$L__BB2_69:
	setp.lt.u32 	%p47, %r1, %r470;
	@%p47 bra 	$L__BB2_71;
	sub.s32 	%r333, %r1, %r470;
	mov.u32 	%r334, smem;
	add.s32 	%r335, %r334, %r333;
	ld.shared.s8 	%r336, [%r335];
	add.s32 	%r472, %r472, %r336;
$L__BB2_71:
	mul.lo.s32 	%r337, %r53, %r472;
	mul.wide.u32 	%rd135, %r470, 4;
	add.s64 	%rd136, %rd1, %rd135;
	ld.u32 	%r338, [%rd136];
	shl.b32 	%r339, %r338, 1;
	add.s32 	%r340, %r339, %r337;
	mul.wide.s32 	%rd137, %r340, %r337;
	add.s64 	%rd186, %rd137, %rd186;
$L__BB2_72:
	mul.wide.u32 	%rd138, %r1, 4;
	add.s64 	%rd139, %rd1, %rd138;
	ld.u32 	%r341, [%rd139+2048];
	setp.ge.s32 	%p48, %r447, %r341;
	@%p48 bra 	$L__BB2_74;
	ld.shared.u64 	%rd141, [_ZZ11tabu_kerneliiPaP17curandStateXORWOWE7s_cur_e];
	add.s64 	%rd142, %rd141, %rd186;
	ld.shared.u64 	%rd143, [_ZZ11tabu_kerneliiPaP17curandStateXORWOWE8s_best_e];
	setp.ge.s64 	%p49, %rd142, %rd143;
	@%p49 bra 	$L__BB2_75;
$L__BB2_74:
	mov.u64 	%rd187, %rd186;
	mov.u32 	%r473, %r1;
$L__BB2_75:
	and.b32  	%r363, %r1, 31;
	setp.ne.s32 	%p50, %r363, 0;
	// begin inline asm
	mov.b64 {%r343,%r344}, %rd187;
	// end inline asm
	shfl.sync.down.b32	%r346|%p51, %r344, 16, 31, -1;
	shfl.sync.down.b32	%r345|%p52, %r343, 16, 31, -1;
	// begin inline asm
	mov.b64 %rd145, {%r345,%r346};
	// end inline asm
	shfl.sync.down.b32	%r364|%p53, %r473, 16, 31, -1;
	setp.lt.s64 	%p54, %rd145, %rd187;
	min.s64 	%rd146, %rd145, %rd187;
	selp.b32 	%r365, %r364, %r473, %p54;
	// begin inline asm
	mov.b64 {%r347,%r348}, %rd146;
	// end inline asm
	shfl.sync.down.b32	%r350|%p55, %r348, 8, 31, -1;
	shfl.sync.down.b32	%r349|%p56, %r347, 8, 31, -1;
	// begin inline asm
	mov.b64 %rd147, {%r349,%r350};
	// end inline asm
	shfl.sync.down.b32	%r366|%p57, %r365, 8, 31, -1;
	setp.lt.s64 	%p58, %rd147, %rd146;
	min.s64 	%rd148, %rd147, %rd146;
	selp.b32 	%r367, %r366, %r365, %p58;
	// begin inline asm
	mov.b64 {%r351,%r352}, %rd148;
	// end inline asm
	shfl.sync.down.b32	%r354|%p59, %r352, 4, 31, -1;
	shfl.sync.down.b32	%r353|%p60, %r351, 4, 31, -1;
	// begin inline asm
	mov.b64 %rd149, {%r353,%r354};
	// end inline asm
	shfl.sync.down.b32	%r368|%p61, %r367, 4, 31, -1;
	setp.lt.s64 	%p62, %rd149, %rd148;
	min.s64 	%rd150, %rd149, %rd148;
	selp.b32 	%r369, %r368, %r367, %p62;
	// begin inline asm
	mov.b64 {%r355,%r356}, %rd150;
	// end inline asm
	shfl.sync.down.b32	%r358|%p63, %r356, 2, 31, -1;
	shfl.sync.down.b32	%r357|%p64, %r355, 2, 31, -1;
	// begin inline asm
	mov.b64 %rd151, {%r357,%r358};
	// end inline asm
	shfl.sync.down.b32	%r370|%p65, %r369, 2, 31, -1;
	setp.lt.s64 	%p66, %rd151, %rd150;
	min.s64 	%rd152, %rd151, %rd150;
	selp.b32 	%r371, %r370, %r369, %p66;
	// begin inline asm
	mov.b64 {%r359,%r360}, %rd152;
	// end inline asm
	shfl.sync.down.b32	%r362|%p67, %r360, 1, 31, -1;
	shfl.sync.down.b32	%r361|%p68, %r359, 1, 31, -1;
	// begin inline asm
	mov.b64 %rd153, {%r361,%r362};
	// end inline asm
	shfl.sync.down.b32	%r372|%p69, %r371, 1, 31, -1;
	setp.lt.s64 	%p70, %rd153, %rd152;
	min.s64 	%rd35, %rd153, %rd152;
	selp.b32 	%r96, %r372, %r371, %p70;
	@%p50 bra 	$L__BB2_77;
	shr.u32 	%r373, %r1, 2;
	mov.u32 	%r374, _ZZ11tabu_kerneliiPaP17curandStateXORWOWE8s_warp_d;
	add.s32 	%r375, %r374, %r373;
	st.shared.u64 	[%r375], %rd35;
	shr.u32 	%r376, %r1, 3;
	mov.u32 	%r377, _ZZ11tabu_kerneliiPaP17curandStateXORWOWE8s_warp_i;
	add.s32 	%r378, %r377, %r376;
	st.shared.u32 	[%r378], %r96;
$L__BB2_77:
	setp.ne.s32 	%p71, %r1, 0;
	bar.sync 	0;
	mov.u32 	%r478, %r453;
	mov.u32 	%r479, %r452;
	mov.u32 	%r480, %r451;
	mov.u32 	%r481, %r450;
	@%p71 bra 	$L__BB2_87;
	mov.u32 	%r380, %ntid.x;
	setp.lt.u32 	%p72, %r380, 32;
	mov.b32 	%r476, -1;
	mov.b64 	%rd189, 9223372036854775807;
	@%p72 bra 	$L__BB2_83;
	mov.b64 	%rd189, 9223372036854775807;
	mov.b32 	%r476, -1;
	mov.b32 	%r474, 0;
$L__BB2_80:
	shl.b32 	%r383, %r474, 3;
	mov.u32 	%r384, _ZZ11tabu_kerneliiPaP17curandStateXORWOWE8s_warp_d;
	add.s32 	%r385, %r384, %r383;
	ld.shared.u64 	%rd37, [%r385];
	setp.ge.s64 	%p73, %rd37, %rd189;
	@%p73 bra 	$L__BB2_82;
	shl.b32 	%r386, %r474, 2;
	mov.u32 	%r387, _ZZ11tabu_kerneliiPaP17curandStateXORWOWE8s_warp_i;
	add.s32 	%r388, %r387, %r386;
	ld.shared.u32 	%r476, [%r388];
	mov.u64 	%rd189, %rd37;
$L__BB2_82:
	add.s32 	%r474, %r474, 1;
	shr.u32 	%r390, %r380, 5;
	setp.ne.s32 	%p74, %r474, %r390;
	@%p74 bra 	$L__BB2_80;
$L__BB2_83:
	st.shared.u32 	[_ZZ11tabu_kerneliiPaP17curandStateXORWOWE8s_warp_i], %r476;
	setp.eq.s32 	%p75, %r476, -1;
	mov.u32 	%r478, %r453;
	mov.u32 	%r479, %r452;
	mov.u32 	%r480, %r451;
	mov.u32 	%r481, %r450;
	@%p75 bra 	$L__BB2_87;
	mov.u32 	%r391, smem;
	add.s32 	%r392, %r391, %r476;
	ld.shared.u8 	%rs8, [%r392];
	cvt.u32.u16 	%r393, %rs8;
	cvt.s32.s8 	%r394, %r393;
	st.shared.u32 	[_ZZ11tabu_kerneliiPaP17curandStateXORWOWE8s_warp_i+4], %r394;
	ld.shared.u64 	%rd156, [_ZZ11tabu_kerneliiPaP17curandStateXORWOWE7s_cur_e];
	add.s64 	%rd157, %rd156, %rd189;
	st.shared.u64 	[_ZZ11tabu_kerneliiPaP17curandStateXORWOWE7s_cur_e], %rd157;
	neg.s16 	%rs9, %rs8;
	st.shared.u8 	[%r392], %rs9;
	shr.u32 	%r395, %r482, 2;
	xor.b32  	%r396, %r395, %r482;
	shl.b32 	%r397, %r453, 4;
	shl.b32 	%r398, %r396, 1;
	xor.b32  	%r399, %r397, %r398;
	xor.b32  	%r400, %r399, %r453;
	xor.b32  	%r478, %r400, %r396;
	add.s32 	%r483, %r483, 362437;
	add.s32 	%r401, %r478, %r483;
	mul.hi.u32 	%r402, %r401, -858993459;
	shr.u32 	%r403, %r402, 4;
	mul.lo.s32 	%r404, %r403, 20;
	sub.s32 	%r405, %r401, %r404;
	add.s32 	%r406, %r447, %r405;
	add.s32 	%r407, %r406, 10;
	mul.wide.s32 	%rd158, %r476, 4;
	add.s64 	%rd159, %rd1, %rd158;
	st.u32 	[%rd159+2048], %r407;
	ld.shared.u64 	%rd40, [_ZZ11tabu_kerneliiPaP17curandStateXORWOWE7s_cur_e];
	ld.shared.u64 	%rd160, [_ZZ11tabu_kerneliiPaP17curandStateXORWOWE8s_best_e];
	setp.ge.s64 	%p76, %rd40, %rd160;
	@%p76 bra 	$L__BB2_86;
	st.shared.u64 	[_ZZ11tabu_kerneliiPaP17curandStateXORWOWE8s_best_e], %rd40;
	mov.b16 	%rs11, 1;
	st.shared.u8 	[_ZZ11tabu_kerneliiPaP17curandStateXORWOWE5s_upd], %rs11;
	mov.u32 	%r479, %r453;
	mov.u32 	%r480, %r452;
	mov.u32 	%r481, %r451;
	mov.u32 	%r482, %r450;
	bra.uni 	$L__BB2_87;
$L__BB2_86:
	mov.b16 	%rs10, 0;
	st.shared.u8 	[_ZZ11tabu_kerneliiPaP17curandStateXORWOWE5s_upd], %rs10;
	mov.u32 	%r479, %r453;
	mov.u32 	%r480, %r452;
	mov.u32 	%r481, %r451;
	mov.u32 	%r482, %r450;
$L__BB2_87:
	bar.sync 	0;
	ld.shared.u32 	%r111, [_ZZ11tabu_kerneliiPaP17curandStateXORWOWE8s_warp_i];
	setp.eq.s32 	%p77, %r111, -1;
	@%p77 bra 	$L__BB2_97;
	mov.u32 	%r408, smem;
	add.s32 	%r112, %r408, %r1;
	setp.ge.s32 	%p78, %r1, %r124;
	ld.shared.u8 	%rs12, [_ZZ11tabu_kerneliiPaP17curandStateXORWOWE5s_upd];
	setp.eq.s16 	%p79, %rs12, 0;
	or.pred  	%p80, %p78, %p79;
	@%p80 bra 	$L__BB2_90;
	ld.shared.u8 	%rs13, [%r112];
	st.shared.u8 	[%r112+512], %rs13;
$L__BB2_90:
	@%p6 bra 	$L__BB2_96;
	add.s32 	%r410, %r111, %r1;
	setp.ge.s32 	%p82, %r410, %r124;
	mov.b32 	%r485, 0;
	@%p82 bra 	$L__BB2_93;
	add.s32 	%r411, %r112, %r111;
	ld.shared.s8 	%r485, [%r411];
$L__BB2_93:
	setp.lt.s32 	%p83, %r111, %r1;
	@%p83 bra 	$L__BB2_95;
	sub.s32 	%r412, %r111, %r1;
	add.s32 	%r414, %r408, %r412;
	ld.shared.s8 	%r415, [%r414];
	add.s32 	%r485, %r485, %r415;
$L__BB2_95:
	ld.shared.u32 	%r416, [_ZZ11tabu_kerneliiPaP17curandStateXORWOWE8s_warp_i+4];
	mul.lo.s32 	%r417, %r485, %r416;
	shl.b32 	%r418, %r417, 1;
	mul.wide.u32 	%rd161, %r1, 4;
	add.s64 	%rd162, %rd1, %rd161;
	ld.u32 	%r419, [%rd162];
	sub.s32 	%r420, %r419, %r418;
	st.u32 	[%rd162], %r420;
$L__BB2_96:
	ld.param.u32 	%r428, [_Z11tabu_kerneliiPaP17curandStateXORWOW_param_1];
	bar.sync 	0;
	add.s32 	%r447, %r447, 1;
	setp.ne.s32 	%p84, %r447, %r428;
	mov.u32 	%r450, %r481;
	mov.u32 	%r451, %r480;
	mov.u32 	%r452, %r479;
	mov.u32 	%r453, %r478;
	@%p84 bra 	$L__BB2_33;
$L__BB2_97:
	setp.ge.s32 	%p85, %r1, %r124;
	@%p85 bra 	$L__BB2_99;
	ld.param.u64 	%rd169, [_Z11tabu_kerneliiPaP17curandStateXORWOW_param_2];
	mov.u32 	%r421, smem;
	add.s32 	%r422, %r421, %r1;
	ld.shared.u8 	%rs14, [%r422+512];
	cvta.to.global.u64 	%rd163, %rd169;
	mov.u32 	%r423, %ctaid.x;
	shl.b32 	%r424, %r423, 9;
	or.b32  	%r425, %r424, %r1;
	cvt.u64.u32 	%rd164, %r425;
	add.s64 	%rd165, %rd163, %rd164;
	st.global.u8 	[%rd165], %rs14;
$L__BB2_99:
	setp.ne.s32 	%p86, %r1, 0;
	@%p86 bra 	$L__BB2_101;
	ld.param.u64 	%rd170, [_Z11tabu_kerneliiPaP17curandStateXORWOW_param_3];
	cvta.to.global.u64 	%rd166, %rd170;
	mov.u32 	%r426, %ctaid.x;
	mul.wide.u32 	%rd167, %r426, 48;
	add.s64 	%rd168, %rd166, %rd167;
	st.global.v2.u32 	[%rd168], {%r483, %r482};
	st.global.v2.u32 	[%rd168+8], {%r481, %r480};
	st.global.v2.u32 	[%rd168+16], {%r479, %r478};
	st.global.v2.u32 	[%rd168+24], {%r8, %r9};
	st.global.f32 	[%rd168+32], %f1;
	st.global.f64 	[%rd168+40], %fd1;
$L__BB2_101:
	ret;

}
	// .globl	_Z16crossover_kerneliPaPiP17curandStateXORWOW
.visible .entry _Z16crossover_kerneliPaPiP17curandStateXORWOW(
	.param .u32 _Z16crossover_kerneliPaPiP17curandStateXORWOW_param_0,
	.param .u64 .ptr .align 1 _Z16crossover_kerneliPaPiP17curandStateXORWOW_param_1,
	.param .u64 .ptr .align 1 _Z16crossover_kerneliPaPiP17curandStateXORWOW_param_2,
	.param .u64 .ptr .align 1 _Z16crossover_kerneliPaPiP17curandStateXORWOW_param_3
)
{
	.reg .pred 	%p<264>;
	.reg .b16 	%rs<8>;
	.reg .b32 	%r<311>;
	.reg .b32 	%f<6>;
	.reg .b64 	%rd<16>;
	.reg .b64 	%fd<2>;
	// demoted variable
	.shared .align 1 .u8 _ZZ16crossover_kerneliPaPiP17curandStateXORWOWE5elite;
	ld.param.u32 	%r12, [_Z16crossover_kerneliPaPiP17curandStateXORWOW_param_0];
	ld.param.u64 	%rd3, [_Z16crossover_kerneliPaPiP17curandStateXORWOW_param_1];
	ld.param.u64 	%rd5, [_Z16crossover_kerneliPaPiP17curandStateXORWOW_param_2];
	ld.param.u64 	%rd4, [_Z16crossover_kerneliPaPiP17curandStateXORWOW_param_3];
	cvta.to.global.u64 	%rd1, %rd5;
	mov.u32 	%r1, %ctaid.x;
	mov.u32 	%r2, %tid.x;
	setp.ne.s32 	%p1, %r2, 0;
	@%p1 bra 	$L__BB3_2;
	ld.global.u32 	%r13, [%rd1];
	setp.eq.s32 	%p2, %r1, %r13;
	ld.global.u32 	%r16, [%rd1+4];
	setp.eq.s32 	%p3, %r1, %r16;
	ld.global.u32 	%r18, [%rd1+8];
	setp.eq.s32 	%p4, %r1, %r18;
	ld.global.u32 	%r20, [%rd1+12];
	setp.eq.s32 	%p5, %r1, %r20;
	ld.global.u32 	%r22, [%rd1+16];
	setp.eq.s32 	%p6, %r1, %r22;
	ld.global.u32 	%r24, [%rd1+20];
	setp.eq.s32 	%p7, %r1, %r24;
	ld.global.u32 	%r26, [%rd1+24];
	setp.eq.s32 	%p8, %r1, %r26;
	ld.global.u32 	%r28, [%rd1+28];
	setp.eq.s32 	%p9, %r1, %r28;
	ld.global.u32 	%r30, [%rd1+32];
	setp.eq.s32 	%p10, %r1, %r30;
	ld.global.u32 	%r32, [%rd1+36];
	setp.eq.s32 	%p11, %r1, %r32;
	ld.global.u32 	%r34, [%rd1+40];
	setp.eq.s32 	%p12, %r1, %r34;
	ld.global.u32 	%r36, [%rd1+44];
	setp.eq.s32 	%p13, %r1, %r36;
	ld.global.u32 	%r38, [%rd1+48];
	setp.eq.s32 	%p14, %r1, %r38;
	ld.global.u32 	%r40, [%rd1+52];
	setp.eq.s32 	%p15, %r1, %r40;
	ld.global.u32 	%r42, [%rd1+56];
	setp.eq.s32 	%p16, %r1, %r42;
	ld.global.u32 	%r44, [%rd1+60];
	setp.eq.s32 	%p17, %r1, %r44;
	ld.global.u32 	%r46, [%rd1+64];
	setp.eq.s32 	%p18, %r1, %r46;
	ld.global.u32 	%r48, [%rd1+68];
	setp.eq.s32 	%p19, %r1, %r48;
	ld.global.u32 	%r50, [%rd1+72];
	setp.eq.s32 	%p20, %r1, %r50;
	ld.global.u32 	%r52, [%rd1+76];
	setp.eq.s32 	%p21, %r1, %r52;
	ld.global.u32 	%r54, [%rd1+80];
	setp.eq.s32 	%p22, %r1, %r54;
	ld.global.u32 	%r56, [%rd1+84];
	setp.eq.s32 	%p23, %r1, %r56;
	ld.global.u32 	%r58, [%rd1+88];
	setp.eq.s32 	%p24, %r1, %r58;
	ld.global.u32 	%r60, [%rd1+92];
	setp.eq.s32 	%p25, %r1, %r60;
	ld.global.u32 	%r62, [%rd1+96];
	setp.eq.s32 	%p26, %r1, %r62;
	ld.global.u32 	%r64, [%rd1+100];
	setp.eq.s32 	%p27, %r1, %r64;
	ld.global.u32 	%r66, [%rd1+104];
	setp.eq.s32 	%p28, %r1, %r66;
	ld.global.u32 	%r68, [%rd1+108];
	setp.eq.s32 	%p29, %r1, %r68;
	ld.global.u32 	%r70, [%rd1+112];
	setp.eq.s32 	%p30, %r1, %r70;
	ld.global.u32 	%r72, [%rd1+116];
	setp.eq.s32 	%p31, %r1, %r72;
	ld.global.u32 	%r74, [%rd1+120];
	setp.eq.s32 	%p32, %r1, %r74;
	ld.global.u32 	%r76, [%rd1+124];
	setp.eq.s32 	%p33, %r1, %r76;
	ld.global.u32 	%r78, [%rd1+128];
	setp.eq.s32 	%p34, %r1, %r78;
	ld.global.u32 	%r80, [%rd1+132];
	setp.eq.s32 	%p35, %r1, %r80;
	ld.global.u32 	%r82, [%rd1+136];
	setp.eq.s32 	%p36, %r1, %r82;
	ld.global.u32 	%r84, [%rd1+140];
	setp.eq.s32 	%p37, %r1, %r84;
	ld.global.u32 	%r86, [%rd1+144];
	setp.eq.s32 	%p38, %r1, %r86;
	ld.global.u32 	%r88, [%rd1+148];
	setp.eq.s32 	%p39, %r1, %r88;
	ld.global.u32 	%r90, [%rd1+152];
	setp.eq.s32 	%p40, %r1, %r90;
	ld.global.u32 	%r92, [%rd1+156];
	setp.eq.s32 	%p41, %r1, %r92;
	ld.global.u32 	%r94, [%rd1+160];
	setp.eq.s32 	%p42, %r1, %r94;
	ld.global.u32 	%r96, [%rd1+164];
	setp.eq.s32 	%p43, %r1, %r96;
	ld.global.u32 	%r98, [%rd1+168];
	setp.eq.s32 	%p44, %r1, %r98;
	ld.global.u32 	%r100, [%rd1+172];
	setp.eq.s32 	%p45, %r1, %r100;
	ld.global.u32 	%r102, [%rd1+176];
	setp.eq.s32 	%p46, %r1, %r102;
	ld.global.u32 	%r104, [%rd1+180];
	setp.eq.s32 	%p47, %r1, %r104;
	ld.global.u32 	%r106, [%rd1+184];
	setp.eq.s32 	%p48, %r1, %r106;
	ld.global.u32 	%r108, [%rd1+188];
	setp.eq.s32 	%p49, %r1, %r108;
	ld.global.u32 	%r110, [%rd1+192];
	setp.eq.s32 	%p50, %r1, %r110;
	ld.global.u32 	%r112, [%rd1+196];
	setp.eq.s32 	%p51, %r1, %r112;
	ld.global.u32 	%r114, [%rd1+200];
	setp.eq.s32 	%p52, %r1, %r114;
	ld.global.u32 	%r116, [%rd1+204];
	setp.eq.s32 	%p53, %r1, %r116;
	ld.global.u32 	%r118, [%rd1+208];
	setp.eq.s32 	%p54, %r1, %r118;
	ld.global.u32 	%r120, [%rd1+212];
	setp.eq.s32 	%p55, %r1, %r120;
	ld.global.u32 	%r122, [%rd1+216];
	setp.eq.s32 	%p56, %r1, %r122;
	ld.global.u32 	%r124, [%rd1+220];
	setp.eq.s32 	%p57, %r1, %r124;
	ld.global.u32 	%r126, [%rd1+224];
	setp.eq.s32 	%p58, %r1, %r126;
	ld.global.u32 	%r128, [%rd1+228];
	setp.eq.s32 	%p59, %r1, %r128;
	ld.global.u32 	%r130, [%rd1+232];
	setp.eq.s32 	%p60, %r1, %r130;
	ld.global.u32 	%r132, [%rd1+236];
	setp.eq.s32 	%p61, %r1, %r132;
	ld.global.u32 	%r134, [%rd1+240];
	setp.eq.s32 	%p62, %r1, %r134;
	ld.global.u32 	%r136, [%rd1+244];
	setp.eq.s32 	%p63, %r1, %r136;
	ld.global.u32 	%r138, [%rd1+248];
	setp.eq.s32 	%p64, %r1, %r138;
	ld.global.u32 	%r140, [%rd1+252];
	setp.eq.s32 	%p65, %r1, %r140;
	ld.global.u32 	%r142, [%rd1+256];
	setp.eq.s32 	%p66, %r1, %r142;
	ld.global.u32 	%r144, [%rd1+260];
	setp.eq.s32 	%p67, %r1, %r144;
	ld.global.u32 	%r146, [%rd1+264];
	setp.eq.s32 	%p68, %r1, %r146;
	ld.global.u32 	%r148, [%rd1+268];
	setp.eq.s32 	%p69, %r1, %r148;
	ld.global.u32 	%r150, [%rd1+272];
	setp.eq.s32 	%p70, %r1, %r150;
	ld.global.u32 	%r152, [%rd1+276];
	setp.eq.s32 	%p71, %r1, %r152;
	ld.global.u32 	%r154, [%rd1+280];
	setp.eq.s32 	%p72, %r1, %r154;
	ld.global.u32 	%r156, [%rd1+284];
	setp.eq.s32 	%p73, %r1, %r156;
	ld.global.u32 	%r158, [%rd1+288];
	setp.eq.s32 	%p74, %r1, %r158;
	ld.global.u32 	%r160, [%rd1+292];
	setp.eq.s32 	%p75, %r1, %r160;
	ld.global.u32 	%r162, [%rd1+296];
	setp.eq.s32 	%p76, %r1, %r162;
	ld.global.u32 	%r164, [%rd1+300];
	setp.eq.s32 	%p77, %r1, %r164;
	ld.global.u32 	%r166, [%rd1+304];
	setp.eq.s32 	%p78, %r1, %r166;
	ld.global.u32 	%r168, [%rd1+308];
	setp.eq.s32 	%p79, %r1, %r168;
	ld.global.u32 	%r170, [%rd1+312];
	setp.eq.s32 	%p80, %r1, %r170;
	ld.global.u32 	%r172, [%rd1+316];
	setp.eq.s32 	%p81, %r1, %r172;
	ld.global.u32 	%r174, [%rd1+320];
	setp.eq.s32 	%p82, %r1, %r174;
	ld.global.u32 	%r176, [%rd1+324];
	setp.eq.s32 	%p83, %r1, %r176;
	ld.global.u32 	%r178, [%rd1+328];
	setp.eq.s32 	%p84, %r1, %r178;
	ld.global.u32 	%r180, [%rd1+332];
	setp.eq.s32 	%p85, %r1, %r180;
	ld.global.u32 	%r182, [%rd1+336];
	setp.eq.s32 	%p86, %r1, %r182;
	ld.global.u32 	%r184, [%rd1+340];
	setp.eq.s32 	%p87, %r1, %r184;
	ld.global.u32 	%r186, [%rd1+344];
	setp.eq.s32 	%p88, %r1, %r186;
	ld.global.u32 	%r188, [%rd1+348];
	setp.eq.s32 	%p89, %r1, %r188;
	ld.global.u32 	%r190, [%rd1+352];
	setp.eq.s32 	%p90, %r1, %r190;
	ld.global.u32 	%r192, [%rd1+356];
	setp.eq.s32 	%p91, %r1, %r192;
	ld.global.u32 	%r194, [%rd1+360];
	setp.eq.s32 	%p92, %r1, %r194;
	ld.global.u32 	%r196, [%rd1+364];
	setp.eq.s32 	%p93, %r1, %r196;
	ld.global.u32 	%r198, [%rd1+368];
	setp.eq.s32 	%p94, %r1, %r198;
	ld.global.u32 	%r200, [%rd1+372];
	setp.eq.s32 	%p95, %r1, %r200;
	ld.global.u32 	%r202, [%rd1+376];
	setp.eq.s32 	%p96, %r1, %r202;
	ld.global.u32 	%r204, [%rd1+380];
	setp.eq.s32 	%p97, %r1, %r204;
	ld.global.u32 	%r206, [%rd1+384];
	setp.eq.s32 	%p98, %r1, %r206;
	ld.global.u32 	%r208, [%rd1+388];
	setp.eq.s32 	%p99, %r1, %r208;
	ld.global.u32 	%r210, [%rd1+392];
	setp.eq.s32 	%p100, %r1, %r210;
	ld.global.u32 	%r212, [%rd1+396];
	setp.eq.s32 	%p101, %r1, %r212;
	ld.global.u32 	%r214, [%rd1+400];
	setp.eq.s32 	%p102, %r1, %r214;
	ld.global.u32 	%r216, [%rd1+404];
	setp.eq.s32 	%p103, %r1, %r216;
	ld.global.u32 	%r218, [%rd1+408];
	setp.eq.s32 	%p104, %r1, %r218;
	ld.global.u32 	%r220, [%rd1+412];
	setp.eq.s32 	%p105, %r1, %r220;
	ld.global.u32 	%r222, [%rd1+416];
	setp.eq.s32 	%p106, %r1, %r222;
	ld.global.u32 	%r224, [%rd1+420];
	setp.eq.s32 	%p107, %r1, %r224;
	ld.global.u32 	%r226, [%rd1+424];
	setp.eq.s32 	%p108, %r1, %r226;
	ld.global.u32 	%r228, [%rd1+428];
	setp.eq.s32 	%p109, %r1, %r228;
	ld.global.u32 	%r230, [%rd1+432];
	setp.eq.s32 	%p110, %r1, %r230;
	ld.global.u32 	%r232, [%rd1+436];
	setp.eq.s32 	%p111, %r1, %r232;
	ld.global.u32 	%r234, [%rd1+440];
	setp.eq.s32 	%p112, %r1, %r234;
	ld.global.u32 	%r236, [%rd1+444];
	setp.eq.s32 	%p113, %r1, %r236;
	ld.global.u32 	%r238, [%rd1+448];
	setp.eq.s32 	%p114, %r1, %r238;
	ld.global.u32 	%r240, [%rd1+452];
	setp.eq.s32 	%p115, %r1, %r240;
	ld.global.u32 	%r242, [%rd1+456];
	setp.eq.s32 	%p116, %r1, %r242;
	ld.global.u32 	%r244, [%rd1+460];
	setp.eq.s32 	%p117, %r1, %r244;
	ld.global.u32 	%r246, [%rd1+464];
	setp.eq.s32 	%p118, %r1, %r246;
	ld.global.u32 	%r248, [%rd1+468];
	setp.eq.s32 	%p119, %r1, %r248;
	ld.global.u32 	%r250, [%rd1+472];
	setp.eq.s32 	%p120, %r1, %r250;
	ld.global.u32 	%r252, [%rd1+476];
	setp.eq.s32 	%p121, %r1, %r252;
	ld.global.u32 	%r254, [%rd1+480];
	setp.eq.s32 	%p122, %r1, %r254;
	ld.global.u32 	%r256, [%rd1+484];
	setp.eq.s32 	%p123, %r1, %r256;
	ld.global.u32 	%r258, [%rd1+488];
	setp.eq.s32 	%p124, %r1, %r258;
	ld.global.u32 	%r260, [%rd1+492];
	setp.eq.s32 	%p125, %r1, %r260;
	ld.global.u32 	%r262, [%rd1+496];
	setp.eq.s32 	%p126, %r1, %r262;
	ld.global.u32 	%r264, [%rd1+500];
	setp.eq.s32 	%p127, %r1, %r264;
	ld.global.u32 	%r266, [%rd1+504];
	setp.eq.s32 	%p128, %r1, %r266;
	ld.global.u32 	%r268, [%rd1+508];
	setp.eq.s32 	%p129, %r1, %r268;
	or.pred  	%p130, %p129, %p128;
	or.pred  	%p131, %p130, %p127;
	or.pred  	%p132, %p131, %p126;
	or.pred  	%p133, %p132, %p125;
	or.pred  	%p134, %p133, %p124;
	or.pred  	%p135, %p134, %p123;
	or.pred  	%p136, %p135, %p122;
	or.pred  	%p137, %p136, %p121;
	or.pred  	%p138, %p137, %p120;
	or.pred  	%p139, %p138, %p119;
	or.pred  	%p140, %p139, %p118;
	or.pred  	%p141, %p140, %p117;
	or.pred  	%p142, %p141, %p116;
	or.pred  	%p143, %p142, %p115;
	or.pred  	%p144, %p143, %p114;
	or.pred  	%p145, %p144, %p113;
	or.pred  	%p146, %p145, %p112;
	or.pred  	%p147, %p146, %p111;
	or.pred  	%p148, %p147, %p110;
	or.pred  	%p149, %p148, %p109;
	or.pred  	%p150, %p149, %p108;
	or.pred  	%p151, %p150, %p107;
	or.pred  	%p152, %p151, %p106;
	or.pred  	%p153, %p152, %p105;
	or.pred  	%p154, %p153, %p104;
	or.pred  	%p155, %p154, %p103;
	or.pred  	%p156, %p155, %p102;
	or.pred  	%p157, %p156, %p101;
	or.pred  	%p158, %p157, %p100;
	or.pred  	%p159, %p158, %p99;
	or.pred  	%p160, %p159, %p98;
	or.pred  	%p161, %p160, %p97;
	or.pred  	%p162, %p161, %p96;
	or.pred  	%p163, %p162, %p95;
	or.pred  	%p164, %p163, %p94;
	or.pred  	%p165, %p164, %p93;
	or.pred  	%p166, %p165, %p92;
	or.pred  	%p167, %p166, %p91;
	or.pred  	%p168, %p167, %p90;
	or.pred  	%p169, %p168, %p89;
	or.pred  	%p170, %p169, %p88;
	or.pred  	%p171, %p170, %p87;
	or.pred  	%p172, %p171, %p86;
	or.pred  	%p173, %p172, %p85;
	or.pred  	%p174, %p173, %p84;
	or.pred  	%p175, %p174, %p83;
	or.pred  	%p176, %p175, %p82;
	or.pred  	%p177, %p176, %p81;
	or.pred  	%p178, %p177, %p80;
	or.pred  	%p179, %p178, %p79;
	or.pred  	%p180, %p179, %p78;
	or.pred  	%p181, %p180, %p77;
	or.pred  	%p182, %p181, %p76;
	or.pred  	%p183, %p182, %p75;
	or.pred  	%p184, %p183, %p74;
	or.pred  	%p185, %p184, %p73;
	or.pred  	%p186, %p185, %p72;
	or.pred  	%p187, %p186, %p71;
	or.pred  	%p188, %p187, %p70;
	or.pred  	%p189, %p188, %p69;
	or.pred  	%p190, %p189, %p68;
	or.pred  	%p191, %p190, %p67;
	or.pred  	%p192, %p191, %p66;
	or.pred  	%p193, %p192, %p65;
	or.pred  	%p194, %p193, %p64;
	or.pred  	%p195, %p194, %p63;
	or.pred  	%p196, %p195, %p62;
	or.pred  	%p197, %p196, %p61;
	or.pred  	%p198, %p197, %p60;
	or.pred  	%p199, %p198, %p59;
	or.pred  	%p200, %p199, %p58;
	or.pred  	%p201, %p200, %p57;
	or.pred  	%p202, %p201, %p56;
	or.pred  	%p203, %p202, %p55;
	or.pred  	%p204, %p203, %p54;
	or.pred  	%p205, %p204, %p53;
	or.pred  	%p206, %p205, %p52;
	or.pred  	%p207, %p206, %p51;
	or.pred  	%p208, %p207, %p50;
	or.pred  	%p209, %p208, %p49;
	or.pred  	%p210, %p209, %p48;
	or.pred  	%p211, %p210, %p47;
	or.pred  	%p212, %p211, %p46;
	or.pred  	%p213, %p212, %p45;
	or.pred  	%p214, %p213, %p44;
	or.pred  	%p215, %p214, %p43;
	or.pred  	%p216, %p215, %p42;
	or.pred  	%p217, %p216, %p41;
	or.pred  	%p218, %p217, %p40;
	or.pred  	%p219, %p218, %p39;
	or.pred  	%p220, %p219, %p38;
	or.pred  	%p221, %p220, %p37;
	or.pred  	%p222, %p221, %p36;
	or.pred  	%p223, %p222, %p35;
	or.pred  	%p224, %p223, %p34;
	or.pred  	%p225, %p224, %p33;
	or.pred  	%p226, %p225, %p32;
	or.pred  	%p227, %p226, %p31;
	or.pred  	%p228, %p227, %p30;
	or.pred  	%p229, %p228, %p29;
	or.pred  	%p230, %p229, %p28;
	or.pred  	%p231, %p230, %p27;
	or.pred  	%p232, %p231, %p26;
	or.pred  	%p233, %p232, %p25;
	or.pred  	%p234, %p233, %p24;
	or.pred  	%p235, %p234, %p23;
	or.pred  	%p236, %p235, %p22;
	or.pred  	%p237, %p236, %p21;
	or.pred  	%p238, %p237, %p20;
	or.pred  	%p239, %p238, %p19;
	or.pred  	%p240, %p239, %p18;
	or.pred  	%p241, %p240, %p17;
	or.pred  	%p242, %p241, %p16;
	or.pred  	%p243, %p242, %p15;
	or.pred  	%p244, %p243, %p14;
	or.pred  	%p245, %p244, %p13;
	or.pred  	%p246, %p245, %p12;
	or.pred  	%p247, %p246, %p11;
	or.pred  	%p248, %p247, %p10;
	or.pred  	%p249, %p248, %p9;
	or.pred  	%p250, %p249, %p8;
	or.pred  	%p251, %p250, %p7;
	or.pred  	%p252, %p251, %p6;
	or.pred  	%p253, %p252, %p5;
	or.pred  	%p254, %p253, %p4;
	or.pred  	%p255, %p254, %p3;
	or.pred  	%p256, %p255, %p2;
	selp.u16 	%rs1, 1, 0, %p256;
	st.shared.u8 	[_ZZ16crossover_kerneliPaPiP17curandStateXORWOWE5elite], %rs1;
$L__BB3_2:
	bar.sync 	0;
	ld.shared.u8 	%rs2, [_ZZ16crossover_kerneliPaPiP17curandStateXORWOWE5elite];
	setp.ne.s16 	%p257, %rs2, 0;
	setp.ge.s32 	%p258, %r2, %r12;
	or.pred  	%p259, %p258, %p257;
	@%p259 bra 	$L__BB3_5;
	cvta.to.global.u64 	%rd6, %rd3;
	setp.ne.s32 	%p260, %r2, 0;
	cvta.to.global.u64 	%rd7, %rd4;
	mul.wide.u32 	%rd8, %r1, 48;
	add.s64 	%rd2, %rd7, %rd8;
	ld.global.v2.u32 	{%r269, %r270}, [%rd2];
	ld.global.v2.u32 	{%r271, %r272}, [%rd2+8];
	ld.global.v2.u32 	{%r3, %r4}, [%rd2+16];
	ld.global.v2.u32 	{%r5, %r6}, [%rd2+24];
	ld.global.f32 	%f1, [%rd2+32];
	ld.global.f64 	%fd1, [%rd2+40];
	shr.u32 	%r273, %r270, 2;
	xor.b32  	%r274, %r273, %r270;
	shl.b32 	%r275, %r4, 4;
	shl.b32 	%r276, %r274, 1;
	xor.b32  	%r277, %r275, %r276;
	xor.b32  	%r278, %r277, %r4;
	xor.b32  	%r7, %r278, %r274;
	add.s32 	%r279, %r269, %r7;
	add.s32 	%r280, %r279, 69;
	shr.u32 	%r281, %r271, 2;
	xor.b32  	%r282, %r281, %r271;
	shl.b32 	%r283, %r7, 4;
	shl.b32 	%r284, %r282, 1;
	xor.b32  	%r285, %r284, %r283;
	xor.b32  	%r286, %r285, %r282;
	xor.b32  	%r8, %r286, %r7;
	add.s32 	%r287, %r269, %r8;
	add.s32 	%r288, %r287, 10;
	shr.u32 	%r289, %r272, 2;
	xor.b32  	%r290, %r289, %r272;
	shl.b32 	%r291, %r8, 4;
	shl.b32 	%r292, %r290, 1;
	xor.b32  	%r293, %r292, %r291;
	xor.b32  	%r294, %r293, %r290;
	xor.b32  	%r9, %r294, %r8;
	add.s32 	%r295, %r269, %r9;
	add.s32 	%r296, %r295, 1087311;
	cvt.rn.f32.u32 	%f2, %r296;
	fma.rn.f32 	%f3, %f2, 0f2F800000, 0f2F000000;
	setp.gt.f32 	%p261, %f3, 0f3F000000;
	selp.b32 	%r297, %r280, %r288, %p261;
	shl.b32 	%r298, %r297, 2;
	cvt.u64.u32 	%rd9, %r298;
	and.b64  	%rd10, %rd9, 508;
	add.s64 	%rd11, %rd1, %rd10;
	ld.global.u32 	%r299, [%rd11];
	shl.b32 	%r300, %r299, 9;
	add.s32 	%r301, %r300, %r2;
	cvt.s64.s32 	%rd12, %r301;
	add.s64 	%rd13, %rd6, %rd12;
	ld.global.u8 	%rs3, [%rd13];
	shr.u32 	%r302, %r3, 2;
	xor.b32  	%r303, %r302, %r3;
	shl.b32 	%r304, %r9, 4;
	shl.b32 	%r305, %r303, 1;
	xor.b32  	%r306, %r305, %r304;
	xor.b32  	%r307, %r306, %r303;
	xor.b32  	%r10, %r307, %r9;
	add.s32 	%r11, %r269, 1449748;
	add.s32 	%r308, %r10, %r11;
	cvt.rn.f32.u32 	%f4, %r308;
	fma.rn.f32 	%f5, %f4, 0f2F800000, 0f2F000000;
	setp.lt.f32 	%p262, %f5, 0f3C23D70A;
	neg.s16 	%rs4, %rs3;
	selp.b16 	%rs5, %rs4, %rs3, %p262;
	cvt.s16.s8 	%rs6, %rs5;
	setp.lt.s16 	%p263, %rs6, 1;
	selp.b16 	%rs7, -1, 1, %p263;
	shl.b32 	%r309, %r1, 9;
	add.s32 	%r310, %r309, %r2;
	cvt.u64.u32 	%rd14, %r310;
	add.s64 	%rd15, %rd6, %rd14;
	st.global.u8 	[%rd15], %rs7;
	@%p260 bra 	$L__BB3_5;
	st.global.v2.u32 	[%rd2], {%r11, %r4};
	st.global.v2.u32 	[%rd2+8], {%r7, %r8};
	st.global.v2.u32 	[%rd2+16], {%r9, %r10};
	st.global.v2.u32 	[%rd2+24], {%r5, %r6};
	st.global.f32 	[%rd2+32], %f1;
	st.global.f64 	[%rd2+40], %fd1;
$L__BB3_5:
	ret;

}


// ===== COMPILED SASS (sm_100) =====

	.target	sm_100

	.elftype	@"ET_EXEC"


//--------------------- .note.nv.tkinfo           --------------------------
	.section	.note.nv.tkinfo,"",@"SHT_NOTE"
	.sectionflags	@"SHF_NOTE_NV_TKINFO"
	.tkinfo
        /*0018*/ 	.word	0x00000002
        /*0030*/ 	.string	""
        /*0030*/ 	.string	"ptxas"
        /*0030*/ 	.string	"Cuda compilation tools, release 13.0, V13.0.88"
        /*0030*/ 	.string	"Build cuda_13.0.r13.0/compiler.36424714_0"
        /*0030*/ 	.string	"-arch sm_100 -m 64 "



//--------------------- .note.nv.cuinfo           --------------------------
	.section	.note.nv.cuinfo,"",@"SHT_NOTE"
	.sectionflags	@"SHF_NOTE_NV_CUINFO"
        /*0018*/ 	.short	0x0002
        /*001a*/ 	.short	0x0064
        /*001c*/ 	.short	0x0082
	.zero		2


//--------------------- .nv.info                  --------------------------
	.section	.nv.info,"",@"SHT_CUDA_INFO"
	.align	4


	//----- nvinfo : EIATTR_REGCOUNT
	.align		4
        /*0000*/ 	.byte	0x04, 0x2f
        /*0002*/ 	.short	(.L_10 - .L_9)
	.align		4
.L_9:
        /*0004*/ 	.word	index@(_Z11init_kerneliPaP17curandStateXORWOWm)
        /*0008*/ 	.word	0x0000001f


	//----- nvinfo : EIATTR_FRAME_SIZE
	.align		4
.L_10:
        /*000c*/ 	.byte	0x04, 0x11
        /*000e*/ 	.short	(.L_12 - .L_11)
	.align		4
.L_11:
        /*0010*/ 	.word	index@(_Z11init_kerneliPaP17curandStateXORWOWm)
        /*0014*/ 	.word	0x00000000


	//----- nvinfo : EIATTR_REGCOUNT
	.align		4
.L_12:
        /*0018*/ 	.byte	0x04, 0x2f
        /*001a*/ 	.short	(.L_14 - .L_13)
	.align		4
.L_13:
        /*001c*/ 	.word	index@(_Z13verify_kerneliPaPx)
        /*0020*/ 	.word	0x0000001e


	//----- nvinfo : EIATTR_FRAME_SIZE
	.align		4
.L_14:
        /*0024*/ 	.byte	0x04, 0x11
        /*0026*/ 	.short	(.L_16 - .L_15)
	.align		4
.L_15:
        /*0028*/ 	.word	index@(_Z13verify_kerneliPaPx)
        /*002c*/ 	.word	0x00000000


	//----- nvinfo : EIATTR_REGCOUNT
	.align		4
.L_16:
        /*0030*/ 	.byte	0x04, 0x2f
        /*0032*/ 	.short	(.L_18 - .L_17)
	.align		4
.L_17:
        /*0034*/ 	.word	index@(_Z11tabu_kerneliiPaP17curandStateXORWOW)
        /*0038*/ 	.word	0x00000020


	//----- nvinfo : EIATTR_FRAME_SIZE
	.align		4
.L_18:
        /*003c*/ 	.byte	0x04, 0x11
        /*003e*/ 	.short	(.L_20 - .L_19)
	.align		4
.L_19:
        /*0040*/ 	.word	index@(_Z11tabu_kerneliiPaP17curandStateXORWOW)
        /*0044*/ 	.word	0x00000008


	//----- nvinfo : EIATTR_REGCOUNT
	.align		4
.L_20:
        /*0048*/ 	.byte	0x04, 0x2f
        /*004a*/ 	.short	(.L_22 - .L_21)
	.align		4
.L_21:
        /*004c*/ 	.word	index@(_Z16crossover_kerneliPaPiP17curandStateXORWOW)
        /*0050*/ 	.word	0x00000020


	//----- nvinfo : EIATTR_FRAME_SIZE
	.align		4
.L_22:
        /*0054*/ 	.byte	0x04, 0x11
        /*0056*/ 	.short	(.L_24 - .L_23)
	.align		4
.L_23:
        /*0058*/ 	.word	index@(_Z16crossover_kerneliPaPiP17curandStateXORWOW)
        /*005c*/ 	.word	0x00000000


	//----- nvinfo : EIATTR_MIN_STACK_SIZE
	.align		4
.L_24:
        /*0060*/ 	.byte	0x04, 0x12
        /*0062*/ 	.short	(.L_26 - .L_25)
	.align		4
.L_25:
        /*0064*/ 	.word	index@(_Z16crossover_kerneliPaPiP17curandStateXORWOW)
        /*0068*/ 	.word	0x00000000


	//----- nvinfo : EIATTR_MIN_STACK_SIZE
	.align		4
.L_26:
        /*006c*/ 	.byte	0x04, 0x12
        /*006e*/ 	.short	(.L_28 - .L_27)
	.align		4
.L_27:
        /*0070*/ 	.word	index@(_Z11tabu_kerneliiPaP17curandStateXORWOW)
        /*0074*/ 	.word	0x00000008


	//----- nvinfo : EIATTR_MIN_STACK_SIZE
	.align		4
.L_28:
        /*0078*/ 	.byte	0x04, 0x12
        /*007a*/ 	.short	(.L_30 - .L_29)
	.align		4
.L_29:
        /*007c*/ 	.word	index@(_Z13verify_kerneliPaPx)
        /*0080*/ 	.word	0x00000000


	//----- nvinfo : EIATTR_MIN_STACK_SIZE
	.align		4
.L_30:
        /*0084*/ 	.byte	0x04, 0x12
        /*0086*/ 	.short	(.L_32 - .L_31)
	.align		4
.L_31:
        /*0088*/ 	.word	index@(_Z11init_kerneliPaP17curandStateXORWOWm)
        /*008c*/ 	.word	0x00000000
.L_32:


//--------------------- .nv.compat                --------------------------
	.section	.nv.compat,"",@"SHT_CUDA_COMPAT_INFO"
	.align	4
        /*0000*/ 	.byte	0x02, 0x09, 0x00, 0x00, 0x02, 0x02, 0x01, 0x00, 0x02, 0x05, 0x05, 0x00, 0x03, 0x07, 0x01, 0x01
        /*0010*/ 	.byte	0x02, 0x03, 0x00, 0x00, 0x02, 0x06, 0x01, 0x00, 0x04, 0x0b, 0x08, 0x00, 0x01, 0x00, 0x00, 0x00
        /*0020*/ 	.byte	0x00, 0x00, 0x00, 0x00


//--------------------- .nv.info._Z16crossover_kerneliPaPiP17curandStateXORWOW --------------------------
	.section	.nv.info._Z16crossover_kerneliPaPiP17curandStateXORWOW,"",@"SHT_CUDA_INFO"
	.sectionflags	@""
	.align	4


	//----- nvinfo : EIATTR_CUDA_API_VERSION
	.align		4
        /*0000*/ 	.byte	0x04, 0x37
        /*0002*/ 	.short	(.L_34 - .L_33)
.L_33:
        /*0004*/ 	.word	0x00000082


	//----- nvinfo : EIATTR_KPARAM_INFO
	.align		4
.L_34:
        /*0008*/ 	.byte	0x04, 0x17
        /*000a*/ 	.short	(.L_36 - .L_35)
.L_35:
        /*000c*/ 	.word	0x00000000
        /*0010*/ 	.short	0x0003
        /*0012*/ 	.short	0x0018
        /*0014*/ 	.byte	0x00, 0xf5, 0x21, 0x00


	//----- nvinfo : EIATTR_KPARAM_INFO
	.align		4
.L_36:
        /*0018*/ 	.byte	0x04, 0x17
        /*001a*/ 	.short	(.L_38 - .L_37)
.L_37:
        /*001c*/ 	.word	0x00000000
        /*0020*/ 	.short	0x0002
        /*0022*/ 	.short	0x0010
        /*0024*/ 	.byte	0x00, 0xf5, 0x21, 0x00


	//----- nvinfo : EIATTR_KPARAM_INFO
	.align		4
.L_38:
        /*0028*/ 	.byte	0x04, 0x17
        /*002a*/ 	.short	(.L_40 - .L_39)
.L_39:
        /*002c*/ 	.word	0x00000000
        /*0030*/ 	.short	0x0001
        /*0032*/ 	.short	0x0008
        /*0034*/ 	.byte	0x00, 0xf5, 0x21, 0x00


	//----- nvinfo : EIATTR_KPARAM_INFO
	.align		4
.L_40:
        /*0038*/ 	.byte	0x04, 0x17
        /*003a*/ 	.short	(.L_42 - .L_41)
.L_41:
        /*003c*/ 	.word	0x00000000
        /*0040*/ 	.short	0x0000
        /*0042*/ 	.short	0x0000
        /*0044*/ 	.byte	0x00, 0xf0, 0x11, 0x00


	//----- nvinfo : EIATTR_SPARSE_MMA_MASK
	.align		4
.L_42:
        /*0048*/ 	.byte	0x03, 0x50
        /*004a*/ 	.short	0x0000


	//----- nvinfo : EIATTR_MAXREG_COUNT
	.align		4
        /*004c*/ 	.byte	0x03, 0x1b
        /*004e*/ 	.short	0x00ff


	//----- nvinfo : EIATTR_NUM_BARRIERS
	.align		4
        /*0050*/ 	.byte	0x02, 0x4c
        /*0052*/ 	.byte	0x01
	.zero		1


	//----- nvinfo : EIATTR_MERCURY_ISA_VERSION
	.align		4
        /*0054*/ 	.byte	0x03, 0x5f
        /*0056*/ 	.short	0x0101


	//----- nvinfo : EIATTR_VRC_CTA_INIT_COUNT
	.align		4
        /*0058*/ 	.byte	0x02, 0x4a
	.zero		1
	.zero		1


	//----- nvinfo : EIATTR_EXIT_INSTR_OFFSETS
	.align		4
        /*005c*/ 	.byte	0x04, 0x1c
        /*005e*/ 	.short	(.L_44 - .L_43)


	//   ....[0]....
.L_43:
        /*0060*/ 	.word	0x00001170


	//   ....[1]....
        /*0064*/ 	.word	0x000015a0


	//   ....[2]....
        /*0068*/ 	.word	0x00001610


	//----- nvinfo : EIATTR_CRS_STACK_SIZE
	.align		4
.L_44:
        /*006c*/ 	.byte	0x04, 0x1e
        /*006e*/ 	.short	(.L_46 - .L_45)
.L_45:
        /*0070*/ 	.word	0x00000000


	//----- nvinfo : EIATTR_CBANK_PARAM_SIZE
	.align		4
.L_46:
        /*0074*/ 	.byte	0x03, 0x19
        /*0076*/ 	.short	0x0020


	//----- nvinfo : EIATTR_PARAM_CBANK
	.align		4
        /*0078*/ 	.byte	0x04, 0x0a
        /*007a*/ 	.short	(.L_48 - .L_47)
	.align		4
.L_47:
        /*007c*/ 	.word	index@(.nv.constant0._Z16crossover_kerneliPaPiP17curandStateXORWOW)
        /*0080*/ 	.short	0x0380
        /*0082*/ 	.short	0x0020


	//----- nvinfo : EIATTR_SW_WAR
	.align		4
.L_48:
        /*0084*/ 	.byte	0x04, 0x36
        /*0086*/ 	.short	(.L_50 - .L_49)
.L_49:
        /*0088*/ 	.word	0x00000008
.L_50:


//--------------------- .nv.info._Z11tabu_kerneliiPaP17curandStateXORWOW --------------------------
	.section	.nv.info._Z11tabu_kerneliiPaP17curandStateXORWOW,"",@"SHT_CUDA_INFO"
	.sectionflags	@""
	.align	4


	//----- nvinfo : EIATTR_CUDA_API_VERSION
	.align		4
        /*0000*/ 	.byte	0x04, 0x37
        /*0002*/ 	.short	(.L_52 - .L_51)
.L_51:
        /*0004*/ 	.word	0x00000082


	//----- nvinfo : EIATTR_KPARAM_INFO
	.align		4
.L_52:
        /*0008*/ 	.byte	0x04, 0x17
        /*000a*/ 	.short	(.L_54 - .L_53)
.L_53:
        /*000c*/ 	.word	0x00000000
        /*0010*/ 	.short	0x0003
        /*0012*/ 	.short	0x0010
        /*0014*/ 	.byte	0x00, 0xf5, 0x21, 0x00


	//----- nvinfo : EIATTR_KPARAM_INFO
	.align		4
.L_54:
        /*0018*/ 	.byte	0x04, 0x17
        /*001a*/ 	.short	(.L_56 - .L_55)
.L_55:
        /*001c*/ 	.word	0x00000000
        /*0020*/ 	.short	0x0002
        /*0022*/ 	.short	0x0008
        /*0024*/ 	.byte	0x00, 0xf5, 0x21, 0x00


	//----- nvinfo : EIATTR_KPARAM_INFO
	.align		4
.L_56:
        /*0028*/ 	.byte	0x04, 0x17
        /*002a*/ 	.short	(.L_58 - .L_57)
.L_57:
        /*002c*/ 	.word	0x00000000
        /*0030*/ 	.short	0x0001
        /*0032*/ 	.short	0x0004
        /*0034*/ 	.byte	0x00, 0xf0, 0x11, 0x00


	//----- nvinfo : EIATTR_KPARAM_INFO
	.align		4
.L_58:
        /*0038*/ 	.byte	0x04, 0x17
        /*003a*/ 	.short	(.L_60 - .L_59)
.L_59:
        /*003c*/ 	.word	0x00000000
        /*0040*/ 	.short	0x0000
        /*0042*/ 	.short	0x0000
        /*0044*/ 	.byte	0x00, 0xf0, 0x11, 0x00


	//----- nvinfo : EIATTR_SPARSE_MMA_MASK
	.align		4
.L_60:
        /*0048*/ 	.byte	0x03, 0x50
        /*004a*/ 	.short	0x0000


	//----- nvinfo : EIATTR_MAXREG_COUNT
	.align		4
        /*004c*/ 	.byte	0x03, 0x1b
        /*004e*/ 	.short	0x0020


	//----- nvinfo : EIATTR_NUM_BARRIERS
	.align		4
        /*0050*/ 	.byte	0x02, 0x4c
        /*0052*/ 	.byte	0x01
	.zero		1


	//----- nvinfo : EIATTR_ANNOTATIONS
	.align		4
        /*0054*/ 	.byte	0x04, 0x55
        /*0056*/ 	.short	(.L_62 - .L_61)


	//   ....[0]....
.L_61:
        /*0058*/ 	.word	0x00000001
        /*005c*/ 	.byte	0xc0, 0x02, 0x00, 0x00, 0x01, 0x00, 0x00, 0x00, 0x10, 0x2d, 0x00, 0x00


	//----- nvinfo : EIATTR_MERCURY_ISA_VERSION
	.align		4
.L_62:
        /*0068*/ 	.byte	0x03, 0x5f
        /*006a*/ 	.short	0x0101


	//----- nvinfo : EIATTR_COOP_GROUP_MASK_REGIDS
	.align		4
        /*006c*/ 	.byte	0x04, 0x29
        /*006e*/ 	.short	(.L_64 - .L_63)


	//   ....[0]....
.L_63:
        /*0070*/ 	.word	0xffffffff


	//   ....[1]....
        /*0074*/ 	.word	0xffffffff


	//   ....[2]....
        /*0078*/ 	.word	0xffffffff


	//   ....[3]....
        /*007c*/ 	.word	0xffffffff


	//   ....[4]....
        /*0080*/ 	.word	0xffffffff


	//   ....[5]....
        /*0084*/ 	.word	0xffffffff


	//   ....[6]....
        /*0088*/ 	.word	0xffffffff


	//   ....[7]....
        /*008c*/ 	.word	0xffffffff


	//   ....[8]....
        /*0090*/ 	.word	0xffffffff


	//   ....[9]....
        /*0094*/ 	.word	0xffffffff


	//   ....[10]....
        /*0098*/ 	.word	0xffffffff


	//   ....[11]....
        /*009c*/ 	.word	0xffffffff


	//   ....[12]....
        /*00a0*/ 	.word	0xffffffff


	//   ....[13]....
        /*00a4*/ 	.word	0xffffffff


	//   ....[14]....
        /*00a8*/ 	.word	0xffffffff


	//----- nvinfo : EIATTR_COOP_GROUP_INSTR_OFFSETS
	.align		4
.L_64:
        /*00ac*/ 	.byte	0x04, 0x28
        /*00ae*/ 	.short	(.L_66 - .L_65)


	//   ....[0]....
.L_65:
        /*00b0*/ 	.word	0x00001f20


	//   ....[1]....
        /*00b4*/ 	.word	0x00001f40


	//   ....[2]....
        /*00b8*/ 	.word	0x00001f50


	//   ....[3]....
        /*00bc*/ 	.word	0x00001fb0


	//   ....[4]....
        /*00c0*/ 	.word	0x00001fd0


	//   ....[5]....
        /*00c4*/ 	.word	0x00001ff0


	//   ....[6]....
        /*00c8*/ 	.word	0x00002050


	//   ....[7]....
        /*00cc*/ 	.word	0x00002070


	//   ....[8]....
        /*00d0*/ 	.word	0x00002090


	//   ....[9]....
        /*00d4*/ 	.word	0x00002110


	//   ....[10]....
        /*00d8*/ 	.word	0x00002120


	//   ....[11]....
        /*00dc*/ 	.word	0x00002130


	//   ....[12]....
        /*00e0*/ 	.word	0x000021b0


	//   ....[13]....
        /*00e4*/ 	.word	0x000021c0


	//   ....[14]....
        /*00e8*/ 	.word	0x000021d0


	//----- nvinfo : EIATTR_VRC_CTA_INIT_COUNT
	.align		4
.L_66:
        /*00ec*/ 	.byte	0x02, 0x4a
	.zero		1
	.zero		1


	//----- nvinfo : EIATTR_EXIT_INSTR_OFFSETS
	.align		4
        /*00f0*/ 	.byte	0x04, 0x1c
        /*00f2*/ 	.short	(.L_68 - .L_67)


	//   ....[0]....
.L_67:
        /*00f4*/ 	.word	0x00002d00


	//   ....[1]....
        /*00f8*/ 	.word	0x00002db0


	//----- nvinfo : EIATTR_MAX_THREADS
	.align		4
.L_68:
        /*00fc*/ 	.byte	0x04, 0x05
        /*00fe*/ 	.short	(.L_70 - .L_69)
.L_69:
        /*0100*/ 	.word	0x00000080
        /*0104*/ 	.word	0x00000001
        /*0108*/ 	.word	0x00000001


	//----- nvinfo : EIATTR_CRS_STACK_SIZE
	.align		4
.L_70:
        /*010c*/ 	.byte	0x04, 0x1e
        /*010e*/ 	.short	(.L_72 - .L_71)
.L_71:
        /*0110*/ 	.word	0x00000000


	//----- nvinfo : EIATTR_CBANK_PARAM_SIZE
	.align		4
.L_72:
        /*0114*/ 	.byte	0x03, 0x19
        /*0116*/ 	.short	0x0018


	//----- nvinfo : EIATTR_PARAM_CBANK
	.align		4
        /*0118*/ 	.byte	0x04, 0x0a
        /*011a*/ 	.short	(.L_74 - .L_73)
	.align		4
.L_73:
        /*011c*/ 	.word	index@(.nv.constant0._Z11tabu_kerneliiPaP17curandStateXORWOW)
        /*0120*/ 	.short	0x0380
        /*0122*/ 	.short	0x0018


	//----- nvinfo : EIATTR_SW_WAR
	.align		4
.L_74:
        /*0124*/ 	.byte	0x04, 0x36
        /*0126*/ 	.short	(.L_76 - .L_75)
.L_75:
        /*0128*/ 	.word	0x00000008
.L_76:


//--------------------- .nv.info._Z13verify_kerneliPaPx --------------------------
	.section	.nv.info._Z13verify_kerneliPaPx,"",@"SHT_CUDA_INFO"
	.sectionflags	@""
	.align	4


	//----- nvinfo : EIATTR_CUDA_API_VERSION
	.align		4
        /*0000*/ 	.byte	0x04, 0x37
        /*0002*/ 	.short	(.L_78 - .L_77)
.L_77:
        /*0004*/ 	.word	0x00000082


	//----- nvinfo : EIATTR_KPARAM_INFO
	.align		4
.L_78:
        /*0008*/ 	.byte	0x04, 0x17
        /*000a*/ 	.short	(.L_80 - .L_79)
.L_79:
        /*000c*/ 	.word	0x00000000
        /*0010*/ 	.short	0x0002
        /*0012*/ 	.short	0x0010
        /*0014*/ 	.byte	0x00, 0xf5, 0x21, 0x00


	//----- nvinfo : EIATTR_KPARAM_INFO
	.align		4
.L_80:
        /*0018*/ 	.byte	0x04, 0x17
        /*001a*/ 	.short	(.L_82 - .L_81)
.L_81:
        /*001c*/ 	.word	0x00000000
        /*0020*/ 	.short	0x0001
        /*0022*/ 	.short	0x0008
        /*0024*/ 	.byte	0x00, 0xf5, 0x21, 0x00


	//----- nvinfo : EIATTR_KPARAM_INFO
	.align		4
.L_82:
        /*0028*/ 	.byte	0x04, 0x17
        /*002a*/ 	.short	(.L_84 - .L_83)
.L_83:
        /*002c*/ 	.word	0x00000000
        /*0030*/ 	.short	0x0000
        /*0032*/ 	.short	0x0000
        /*0034*/ 	.byte	0x00, 0xf0, 0x11, 0x00


	//----- nvinfo : EIATTR_SPARSE_MMA_MASK
	.align		4
.L_84:
        /*0038*/ 	.byte	0x03, 0x50
        /*003a*/ 	.short	0x0000


	//----- nvinfo : EIATTR_MAXREG_COUNT
	.align		4
        /*003c*/ 	.byte	0x03, 0x1b
        /*003e*/ 	.short	0x00ff


	//----- nvinfo : EIATTR_NUM_BARRIERS
	.align		4
        /*0040*/ 	.byte	0x02, 0x4c
        /*0042*/ 	.byte	0x01
	.zero		1


	//----- nvinfo : EIATTR_MERCURY_ISA_VERSION
	.align		4
        /*0044*/ 	.byte	0x03, 0x5f
        /*0046*/ 	.short	0x0101


	//----- nvinfo : EIATTR_VRC_CTA_INIT_COUNT
	.align		4
        /*0048*/ 	.byte	0x02, 0x4a
	.zero		1
	.zero		1


	//----- nvinfo : EIATTR_EXIT_INSTR_OFFSETS
	.align		4
        /*004c*/ 	.byte	0x04, 0x1c
        /*004e*/ 	.short	(.L_86 - .L_85)


	//   ....[0]....
.L_85:
        /*0050*/ 	.word	0x00000c70


	//   ....[1]....
        /*0054*/ 	.word	0x00000cd0


	//----- nvinfo : EIATTR_CRS_STACK_SIZE
	.align		4
.L_86:
        /*0058*/ 	.byte	0x04, 0x1e
        /*005a*/ 	.short	(.L_88 - .L_87)
.L_87:
        /*005c*/ 	.word	0x00000000


	//----- nvinfo : EIATTR_CBANK_PARAM_SIZE
	.align		4
.L_88:
        /*0060*/ 	.byte	0x03, 0x19
        /*0062*/ 	.short	0x0018


	//----- nvinfo : EIATTR_PARAM_CBANK
	.align		4
        /*0064*/ 	.byte	0x04, 0x0a
        /*0066*/ 	.short	(.L_90 - .L_89)
	.align		4
.L_89:
        /*0068*/ 	.word	index@(.nv.constant0._Z13verify_kerneliPaPx)
        /*006c*/ 	.short	0x0380
        /*006e*/ 	.short	0x0018


	//----- nvinfo : EIATTR_SW_WAR
	.align		4
.L_90:
        /*0070*/ 	.byte	0x04, 0x36
        /*0072*/ 	.short	(.L_92 - .L_91)
.L_91:
        /*0074*/ 	.word	0x00000008
.L_92:


//--------------------- .nv.info._Z11init_kerneliPaP17curandStateXORWOWm --------------------------
	.section	.nv.info._Z11init_kerneliPaP17curandStateXORWOWm,"",@"SHT_CUDA_INFO"
	.sectionflags	@""
	.align	4


	//----- nvinfo : EIATTR_CUDA_API_VERSION
	.align		4
        /*0000*/ 	.byte	0x04, 0x37
        /*0002*/ 	.short	(.L_94 - .L_93)
.L_93:
        /*0004*/ 	.word	0x00000082


	//----- nvinfo : EIATTR_KPARAM_INFO
	.align		4
.L_94:
        /*0008*/ 	.byte	0x04, 0x17
        /*000a*/ 	.short	(.L_96 - .L_95)
.L_95:
        /*000c*/ 	.word	0x00000000
        /*0010*/ 	.short	0x0003
        /*0012*/ 	.short	0x0018
        /*0014*/ 	.byte	0x00, 0xf0, 0x21, 0x00


	//----- nvinfo : EIATTR_KPARAM_INFO
	.align		4
.L_96:
        /*0018*/ 	.byte	0x04, 0x17
        /*001a*/ 	.short	(.L_98 - .L_97)
.L_97:
        /*001c*/ 	.word	0x00000000
        /*0020*/ 	.short	0x0002
        /*0022*/ 	.short	0x0010
        /*0024*/ 	.byte	0x00, 0xf5, 0x21, 0x00


	//----- nvinfo : EIATTR_KPARAM_INFO
	.align		4
.L_98:
        /*0028*/ 	.byte	0x04, 0x17
        /*002a*/ 	.short	(.L_100 - .L_99)
.L_99:
        /*002c*/ 	.word	0x00000000
        /*0030*/ 	.short	0x0001
        /*0032*/ 	.short	0x0008
        /*0034*/ 	.byte	0x00, 0xf5, 0x21, 0x00


	//----- nvinfo : EIATTR_KPARAM_INFO
	.align		4
.L_100:
        /*0038*/ 	.byte	0x04, 0x17
        /*003a*/ 	.short	(.L_102 - .L_101)
.L_101:
        /*003c*/ 	.word	0x00000000
        /*0040*/ 	.short	0x0000
        /*0042*/ 	.short	0x0000
        /*0044*/ 	.byte	0x00, 0xf0, 0x11, 0x00


	//----- nvinfo : EIATTR_SPARSE_MMA_MASK
	.align		4
.L_102:
        /*0048*/ 	.byte	0x03, 0x50
        /*004a*/ 	.short	0x0000


	//----- nvinfo : EIATTR_MAXREG_COUNT
	.align		4
        /*004c*/ 	.byte	0x03, 0x1b
        /*004e*/ 	.short	0x00ff


	//----- nvinfo : EIATTR_MERCURY_ISA_VERSION
	.align		4
        /*0050*/ 	.byte	0x03, 0x5f
        /*0052*/ 	.short	0x0101


	//----- nvinfo : EIATTR_VRC_CTA_INIT_COUNT
	.align		4
        /*0054*/ 	.byte	0x02, 0x4a
	.zero		1
	.zero		1


	//----- nvinfo : EIATTR_EXIT_INSTR_OFFSETS
	.align		4
        /*0058*/ 	.byte	0x04, 0x1c
        /*005a*/ 	.short	(.L_104 - .L_103)


	//   ....[0]....
.L_103:
        /*005c*/ 	.word	0x00000060


	//   ....[1]....
        /*0060*/ 	.word	0x00001940


	//----- nvinfo : EIATTR_CRS_STACK_SIZE
	.align		4
.L_104:
        /*0064*/ 	.byte	0x04, 0x1e
        /*0066*/ 	.short	(.L_106 - .L_105)
.L_105:
        /*0068*/ 	.word	0x00000000


	//----- nvinfo : EIATTR_CBANK_PARAM_SIZE
	.align		4
.L_106:
        /*006c*/ 	.byte	0x03, 0x19
        /*006e*/ 	.short	0x0020


	//----- nvinfo : EIATTR_PARAM_CBANK
	.align		4
        /*0070*/ 	.byte	0x04, 0x0a
        /*0072*/ 	.short	(.L_108 - .L_107)
	.align		4
.L_107:
        /*0074*/ 	.word	index@(.nv.constant0._Z11init_kerneliPaP17curandStateXORWOWm)
        /*0078*/ 	.short	0x0380
        /*007a*/ 	.short	0x0020


	//----- nvinfo : EIATTR_SW_WAR
	.align		4
.L_108:
        /*007c*/ 	.byte	0x04, 0x36
        /*007e*/ 	.short	(.L_110 - .L_109)
.L_109:
        /*0080*/ 	.word	0x00000008
.L_110:


//--------------------- .nv.callgraph             --------------------------
	.section	.nv.callgraph,"",@"SHT_CUDA_CALLGRAPH"
	.align	4
	.sectionentsize	8
	.align		4
        /*0000*/ 	.word	0x00000000
	.align		4
        /*0004*/ 	.word	0xffffffff
	.align		4
        /*0008*/ 	.word	0x00000000
	.align		4
        /*000c*/ 	.word	0xfffffffe
	.align		4
        /*0010*/ 	.word	0x00000000
	.align		4
        /*0014*/ 	.word	0xfffffffd
	.align		4
        /*0018*/ 	.word	0x00000000
	.align		4
        /*001c*/ 	.word	0xfffffffc


//--------------------- .nv.constant4             --------------------------
	.section	.nv.constant4,"a",@progbits
	.align	8
	.align		8
.nv.constant4:
        /*0000*/ 	.dword	precalc_xorwow_matrix
	.align		8
        /*0008*/ 	.dword	precalc_xorwow_offset_matrix
	.align		8
        /*0010*/ 	.dword	mrg32k3aM1
	.align		8
        /*0018*/ 	.dword	mrg32k3aM2
	.align		8
        /*0020*/ 	.dword	mrg32k3aM1SubSeq
	.align		8
        /*0028*/ 	.dword	mrg32k3aM2SubSeq
	.align		8
        /*0030*/ 	.dword	mrg32k3aM1Seq
	.align		8
        /*0038*/ 	.dword	mrg32k3aM2Seq


//--------------------- .nv.constant3             --------------------------
	.section	.nv.constant3,"a",@progbits
	.align	8
.nv.constant3:
	.type		__cr_lgamma_table,@object
	.size		__cr_lgamma_table,(.L_8 - __cr_lgamma_table)
__cr_lgamma_table:
        /*0000*/ 	.byte	0x00, 0x00, 0x00, 0x00, 0x00, 0x00, 0x00, 0x00, 0x00, 0x00, 0x00, 0x00, 0x00, 0x00, 0x00, 0x00
        /*0010*/ 	.byte	0xef, 0x39, 0xfa, 0xfe, 0x42, 0x2e, 0xe6, 0x3f, 0x02, 0x20, 0x2a, 0xfa, 0x0b, 0xab, 0xfc, 0x3f
        /*0020*/ 	.byte	0xf9, 0x2c, 0x92, 0x7c, 0xa7, 0x6c, 0x09, 0x40, 0xc9, 0x79, 0x44, 0x3c, 0x64, 0x26, 0x13, 0x40
        /*0030*/ 	.byte	0xca, 0x01, 0xcf, 0x3a, 0x27, 0x51, 0x1a, 0x40, 0x30, 0xcc, 0x2d, 0xf3, 0xe1, 0x0c, 0x21, 0x40
        /*0040*/ 	.byte	0x0d, 0xb7, 0xfc, 0x82, 0x8e, 0x35, 0x25, 0x40
.L_8:


//--------------------- .text._Z16crossover_kerneliPaPiP17curandStateXORWOW --------------------------
	.section	.text._Z16crossover_kerneliPaPiP17curandStateXORWOW,"ax",@progbits
	.align	128
        .global         _Z16crossover_kerneliPaPiP17curandStateXORWOW
        .type           _Z16crossover_kerneliPaPiP17curandStateXORWOW,@function
        .size           _Z16crossover_kerneliPaPiP17curandStateXORWOW,(.L_x_73 - _Z16crossover_kerneliPaPiP17curandStateXORWOW)
        .other          _Z16crossover_kerneliPaPiP17curandStateXORWOW,@"STO_CUDA_ENTRY STV_DEFAULT"
_Z16crossover_kerneliPaPiP17curandStateXORWOW:
.text._Z16crossover_kerneliPaPiP17curandStateXORWOW:
[----:B------:R-:W-:Y:S01]  /*0000*/  LDC R1, c[0x0][0x37c] ;  /* 0x0000df00ff017b82 */ /* 0x000fe20000000800 */
[----:B------:R-:W0:Y:S01]  /*0010*/  S2R R0, SR_TID.X ;  /* 0x0000000000007919 */ /* 0x000e220000002100 */
[----:B------:R-:W1:Y:S01]  /*0020*/  LDCU.64 UR6, c[0x0][0x358] ;  /* 0x00006b00ff0677ac */ /* 0x000e620008000a00 */
[----:B------:R-:W-:Y:S01]  /*0030*/  BSSY.RECONVERGENT B0, `(.L_x_0) ;  /* 0x000010a000007945 */ /* 0x000fe20003800200 */
[----:B0-----:R-:W-:Y:S02]  /*0040*/  ISETP.NE.AND P1, PT, R0, RZ, PT ;  /* 0x000000ff0000720c */ /* 0x001fe40003f25270 */
[----:B------:R-:W0:Y:S11]  /*0050*/  S2R R0, SR_CTAID.X ;  /* 0x0000000000007919 */ /* 0x000e360000002500 */
[----:B-1----:R-:W-:Y:S05]  /*0060*/  @P1 BRA `(.L_x_1) ;  /* 0x0000001000181947 */ /* 0x002fea0003800000 */
[----:B------:R-:W1:Y:S02]  /*0070*/  LDC.64 R2, c[0x0][0x390] ;  /* 0x0000e400ff027b82 */ /* 0x000e640000000a00 */
[----:B-1----:R-:W0:Y:S04]  /*0080*/  LDG.E R21, desc[UR6][R2.64+0x1f8] ;  /* 0x0001f80602157981 */ /* 0x002e28000c1e1900 */
[----:B------:R-:W2:Y:S04]  /*0090*/  LDG.E R24, desc[UR6][R2.64+0x1fc] ;  /* 0x0001fc0602187981 */ /* 0x000ea8000c1e1900 */
[----:B------:R-:W3:Y:S04]  /*00a0*/  LDG.E R19, desc[UR6][R2.64+0x1f4] ;  /* 0x0001f40602137981 */ /* 0x000ee8000c1e1900 */
[----:B------:R-:W4:Y:S04]  /*00b0*/  LDG.E R17, desc[UR6][R2.64+0x1f0] ;  /* 0x0001f00602117981 */ /* 0x000f28000c1e1900 */
[----:B------:R-:W5:Y:S04]  /*00c0*/  LDG.E R15, desc[UR6][R2.64+0x1ec] ;  /* 0x0001ec06020f7981 */ /* 0x000f68000c1e1900 */
        /* <DEDUP_REMOVED lines=18> */
[----:B------:R-:W5:Y:S01]  /*01f0*/  LDG.E R23, desc[UR6][R2.64+0x1a0] ;  /* 0x0001a00602177981 */ /* 0x000f62000c1e1900 */
[----:B0-----:R-:W-:-:S03]  /*0200*/  ISETP.NE.AND P0, PT, R0, R21, PT ;  /* 0x000000150000720c */ /* 0x001fc60003f05270 */
[----:B------:R-:W5:Y:S01]  /*0210*/  LDG.E R21, desc[UR6][R2.64+0x19c] ;  /* 0x00019c0602157981 */ /* 0x000f62000c1e1900 */
[----:B--2---:R-:W-:-:S03]  /*0220*/  ISETP.EQ.OR P0, PT, R0, R24, !P0 ;  /* 0x000000180000720c */ /* 0x004fc60004702670 */
[----:B------:R-:W2:Y:S01]  /*0230*/  LDG.E R24, desc[UR6][R2.64+0xc] ;  /* 0x00000c0602187981 */ /* 0x000ea2000c1e1900 */
[----:B---3--:R-:W-:-:S03]  /*0240*/  ISETP.EQ.OR P0, PT, R0, R19, P0 ;  /* 0x000000130000720c */ /* 0x008fc60000702670 */
[----:B------:R-:W3:Y:S01]  /*0250*/  LDG.E R19, desc[UR6][R2.64+0x198] ;  /* 0x0001980602137981 */ /* 0x000ee2000c1e1900 */
[----:B----4-:R-:W-:-:S03]  /*0260*/  ISETP.EQ.OR P0, PT, R0, R17, P0 ;  /* 0x000000110000720c */ /* 0x010fc60000702670 */
[----:B------:R-:W4:Y:S01]  /*0270*/  LDG.E R17, desc[UR6][R2.64+0x194] ;  /* 0x0001940602117981 */ /* 0x000f22000c1e1900 */
[----:B-----5:R-:W-:-:S03]  /*0280*/  ISETP.EQ.OR P0, PT, R0, R15, P0 ;  /* 0x0000000f0000720c */ /* 0x020fc60000702670 */
[----:B------:R-:W5:Y:S01]  /*0290*/  LDG.E R15, desc[UR6][R2.64+0x190] ;  /* 0x00019006020f7981 */ /* 0x000f62000c1e1900 */
[----:B------:R-:W-:-:S03]  /*02a0*/  ISETP.EQ.OR P0, PT, R0, R13, P0 ;  /* 0x0000000d0000720c */ /* 0x000fc60000702670 */
[----:B------:R-:W2:Y:S01]  /*02b0*/  LDG.E R13, desc[UR6][R2.64+0x18c] ;  /* 0x00018c06020d7981 */ /* 0x000ea2000c1e1900 */
        /* <DEDUP_REMOVED lines=38> */
[----:B---3--:R-:W-:-:S03]  /*0520*/  ISETP.EQ.OR P0, PT, R0, R19, P0 ;  /* 0x000000130000720c */ /* 0x008fc60000702670 */
[----:B------:R-:W3:Y:S01]  /*0530*/  LDG.E R19, desc[UR6][R2.64+0x13c] ;  /* 0x00013c0602137981 */ /* 0x000ee2000c1e1900 */
[----:B----4-:R-:W-:-:S03]  /*0540*/  ISETP.EQ.OR P0, PT, R0, R17, P0 ;  /* 0x000000110000720c */ /* 0x010fc60000702670 */
[----:B------:R-:W4:Y:S01]  /*0550*/  LDG.E R17, desc[UR6][R2.64+0x138] ;  /* 0x0001380602117981 */ /* 0x000f22000c1e1900 */
[----:B-----5:R-:W-:-:S03]  /*0560*/  ISETP.EQ.OR P0, PT, R0, R15, P0 ;  /* 0x0000000f0000720c */ /* 0x020fc60000702670 */
[----:B------:R-:W5:Y:S01]  /*0570*/  LDG.E R15, desc[UR6][R2.64+0x134] ;  /* 0x00013406020f7981 */ /* 0x000f62000c1e1900 */
[----:B--2---:R-:W-:-:S03]  /*0580*/  ISETP.EQ.OR P0, PT, R0, R13, P0 ;  /* 0x0000000d0000720c */ /* 0x004fc60000702670 */
        /* <DEDUP_REMOVED lines=151> */
[----:B------:R-:W-:-:S04]  /*0f00*/  ISETP.EQ.OR P0, PT, R0, R9, P0 ;  /* 0x000000090000720c */ /* 0x000fc80000702670 */
        /* <DEDUP_REMOVED lines=10> */
[C---:B------:R-:W-:Y:S01]  /*0fb0*/  ISETP.EQ.OR P0, PT, R0.reuse, R23, P0 ;  /* 0x000000170000720c */ /* 0x040fe20000702670 */
[----:B------:R-:W0:Y:S01]  /*0fc0*/  S2UR UR5, SR_CgaCtaId ;  /* 0x00000000000579c3 */ /* 0x000e220000008800 */
[----:B------:R-:W-:Y:S02]  /*0fd0*/  UMOV UR4, 0x400 ;  /* 0x0000040000047882 */ /* 0x000fe40000000000 */
[----:B0-----:R-:W-:Y:S01]  /*0fe0*/  ULEA UR4, UR5, UR4, 0x18 ;  /* 0x0000000405047291 */ /* 0x001fe2000f8ec0ff */
[----:B------:R-:W-:-:S04]  /*0ff0*/  ISETP.EQ.OR P0, PT, R0, R21, P0 ;  /* 0x000000150000720c */ /* 0x000fc80000702670 */
[----:B---3--:R-:W-:-:S04]  /*1000*/  ISETP.EQ.OR P0, PT, R0, R19, P0 ;  /* 0x000000130000720c */ /* 0x008fc80000702670 */
[----:B----4-:R-:W-:-:S04]  /*1010*/  ISETP.EQ.OR P0, PT, R0, R17, P0 ;  /* 0x000000110000720c */ /* 0x010fc80000702670 */
[----:B-----5:R-:W-:-:S04]  /*1020*/  ISETP.EQ.OR P0, PT, R0, R15, P0 ;  /* 0x0000000f0000720c */ /* 0x020fc80000702670 */
[----:B--2---:R-:W-:-:S04]  /*1030*/  ISETP.EQ.OR P0, PT, R0, R13, P0 ;  /* 0x0000000d0000720c */ /* 0x004fc80000702670 */
[----:B------:R-:W-:-:S04]  /*1040*/  ISETP.EQ.OR P0, PT, R0, R16, P0 ;  /* 0x000000100000720c */ /* 0x000fc80000702670 */
[----:B------:R-:W-:-:S04]  /*1050*/  ISETP.EQ.OR P0, PT, R0, R22, P0 ;  /* 0x000000160000720c */ /* 0x000fc80000702670 */
[----:B------:R-:W-:-:S04]  /*1060*/  ISETP.EQ.OR P0, PT, R0, R20, P0 ;  /* 0x000000140000720c */ /* 0x000fc80000702670 */
[----:B------:R-:W-:-:S04]  /*1070*/  ISETP.EQ.OR P0, PT, R0, R24, P0 ;  /* 0x000000180000720c */ /* 0x000fc80000702670 */
[----:B------:R-:W-:-:S04]  /*1080*/  ISETP.EQ.OR P0, PT, R0, R18, P0 ;  /* 0x000000120000720c */ /* 0x000fc80000702670 */
[----:B------:R-:W-:-:S04]  /*1090*/  ISETP.EQ.OR P0, PT, R0, R14, P0 ;  /* 0x0000000e0000720c */ /* 0x000fc80000702670 */
[----:B------:R-:W-:-:S04]  /*10a0*/  ISETP.EQ.OR P0, PT, R0, R11, P0 ;  /* 0x0000000b0000720c */ /* 0x000fc80000702670 */
[----:B------:R-:W-:-:S05]  /*10b0*/  SEL R2, RZ, 0x1, !P0 ;  /* 0x00000001ff027807 */ /* 0x000fca0004000000 */
[----:B------:R1:W-:Y:S04]  /*10c0*/  STS.U8 [UR4], R2 ;  /* 0x00000002ff007988 */ /* 0x0003e80008000004 */
.L_x_1:
[----:B------:R-:W-:Y:S05]  /*10d0*/  BSYNC.RECONVERGENT B0 ;  /* 0x0000000000007941 */ /* 0x000fea0003800200 */
.L_x_0:
[----:B------:R-:W2:Y:S08]  /*10e0*/  S2UR UR5, SR_CgaCtaId ;  /* 0x00000000000579c3 */ /* 0x000eb00000008800 */
[----:B------:R-:W-:Y:S06]  /*10f0*/  BAR.SYNC.DEFER_BLOCKING 0x0 ;  /* 0x0000000000007b1d */ /* 0x000fec0000010000 */
[----:B------:R-:W-:Y:S01]  /*1100*/  UMOV UR4, 0x400 ;  /* 0x0000040000047882 */ /* 0x000fe20000000000 */
[----:B------:R-:W3:Y:S01]  /*1110*/  S2R R13, SR_TID.X ;  /* 0x00000000000d7919 */ /* 0x000ee20000002100 */
[----:B--2---:R-:W-:-:S09]  /*1120*/  ULEA UR4, UR5, UR4, 0x18 ;  /* 0x0000000405047291 */ /* 0x004fd2000f8ec0ff */
[----:B-1----:R-:W1:Y:S02]  /*1130*/  LDS.U8 R2, [UR4] ;  /* 0x00000004ff027984 */ /* 0x002e640008000000 */
[----:B------:R-:W3:Y:S01]  /*1140*/  LDCU UR4, c[0x0][0x380] ;  /* 0x00007000ff0477ac */ /* 0x000ee20008000800 */
[----:B-1----:R-:W-:-:S04]  /*1150*/  ISETP.NE.AND P0, PT, R2, RZ, PT ;  /* 0x000000ff0200720c */ /* 0x002fc80003f05270 */
[----:B---3--:R-:W-:-:S13]  /*1160*/  ISETP.GE.OR P0, PT, R13, UR4, P0 ;  /* 0x000000040d007c0c */ /* 0x008fda0008706670 */
[----:B------:R-:W-:Y:S05]  /*1170*/  @P0 EXIT ;  /* 0x000000000000094d */ /* 0x000fea0003800000 */
[----:B------:R-:W0:Y:S01]  /*1180*/  LDC.64 R2, c[0x0][0x398] ;  /* 0x0000e600ff027b82 */ /* 0x000e220000000a00 */
[----:B------:R-:W1:Y:S01]  /*1190*/  LDCU.64 UR4, c[0x0][0x390] ;  /* 0x00007200ff0477ac */ /* 0x000e620008000a00 */
[----:B0-----:R-:W-:-:S05]  /*11a0*/  IMAD.WIDE.U32 R2, R0, 0x30, R2 ;  /* 0x0000003000027825 */ /* 0x001fca00078e0002 */
[----:B------:R-:W2:Y:S04]  /*11b0*/  LDG.E.64 R10, desc[UR6][R2.64] ;  /* 0x00000006020a7981 */ /* 0x000ea8000c1e1b00 */
[----:B------:R-:W3:Y:S04]  /*11c0*/  LDG.E.64 R4, desc[UR6][R2.64+0x10] ;  /* 0x0000100602047981 */ /* 0x000ee8000c1e1b00 */
[----:B------:R-:W4:Y:S01]  /*11d0*/  LDG.E.64 R6, desc[UR6][R2.64+0x8] ;  /* 0x0000080602067981 */ /* 0x000f22000c1e1b00 */
[----:B------:R-:W-:-:S03]  /*11e0*/  IMAD R0, R0, 0x200, R13 ;  /* 0x0000020000007824 */ /* 0x000fc600078e020d */
[----:B------:R0:W5:Y:S04]  /*11f0*/  LDG.E.64 R14, desc[UR6][R2.64+0x18] ;  /* 0x00001806020e7981 */ /* 0x000168000c1e1b00 */
[----:B------:R0:W5:Y:S04]  /*1200*/  LDG.E.64 R16, desc[UR6][R2.64+0x28] ;  /* 0x0000280602107981 */ /* 0x000168000c1e1b00 */
[----:B------:R0:W5:Y:S01]  /*1210*/  LDG.E R19, desc[UR6][R2.64+0x20] ;  /* 0x0000200602137981 */ /* 0x000162000c1e1900 */
[----:B--2---:R-:W-:-:S04]  /*1220*/  SHF.R.U32.HI R8, RZ, 0x2, R11 ;  /* 0x00000002ff087819 */ /* 0x004fc8000001160b */
[----:B------:R-:W-:Y:S01]  /*1230*/  LOP3.LUT R8, R8, R11, RZ, 0x3c, !PT ;  /* 0x0000000b08087212 */ /* 0x000fe200078e3cff */
[----:B---3--:R-:W-:Y:S01]  /*1240*/  IMAD.SHL.U32 R12, R5, 0x10, RZ ;  /* 0x00000010050c7824 */ /* 0x008fe200078e00ff */
[----:B----4-:R-:W-:-:S03]  /*1250*/  SHF.R.U32.HI R11, RZ, 0x2, R6 ;  /* 0x00000002ff0b7819 */ /* 0x010fc60000011606 */
[----:B------:R-:W-:Y:S01]  /*1260*/  IMAD.SHL.U32 R9, R8, 0x2, RZ ;  /* 0x0000000208097824 */ /* 0x000fe200078e00ff */
[----:B------:R-:W-:-:S04]  /*1270*/  LOP3.LUT R11, R11, R6, RZ, 0x3c, !PT ;  /* 0x000000060b0b7212 */ /* 0x000fc800078e3cff */
[----:B------:R-:W-:Y:S02]  /*1280*/  LOP3.LUT R9, R5, R12, R9, 0x96, !PT ;  /* 0x0000000c05097212 */ /* 0x000fe400078e9609 */
[----:B------:R-:W-:Y:S02]  /*1290*/  SHF.R.U32.HI R12, RZ, 0x2, R7 ;  /* 0x00000002ff0c7819 */ /* 0x000fe40000011607 */
[----:B------:R-:W-:Y:S01]  /*12a0*/  LOP3.LUT R6, R9, R8, RZ, 0x3c, !PT ;  /* 0x0000000809067212 */ /* 0x000fe200078e3cff */
[----:B------:R-:W-:Y:S01]  /*12b0*/  IMAD.SHL.U32 R9, R11, 0x2, RZ ;  /* 0x000000020b097824 */ /* 0x000fe200078e00ff */
[----:B------:R-:W-:-:S03]  /*12c0*/  LOP3.LUT R12, R12, R7, RZ, 0x3c, !PT ;  /* 0x000000070c0c7212 */ /* 0x000fc600078e3cff */
[----:B------:R-:W-:-:S05]  /*12d0*/  IMAD.SHL.U32 R8, R6, 0x10, RZ ;  /* 0x0000001006087824 */ /* 0x000fca00078e00ff */
[----:B------:R-:W-:Y:S01]  /*12e0*/  LOP3.LUT R9, R11, R9, R8, 0x96, !PT ;  /* 0x000000090b097212 */ /* 0x000fe200078e9608 */
[----:B------:R-:W-:Y:S02]  /*12f0*/  IMAD.SHL.U32 R8, R12, 0x2, RZ ;  /* 0x000000020c087824 */ /* 0x000fe400078e00ff */
[----:B------:R-:W-:Y:S01]  /*1300*/  IMAD.MOV.U32 R11, RZ, RZ, 0x2f800000 ;  /* 0x2f800000ff0b7424 */ /* 0x000fe200078e00ff */
[----:B------:R-:W-:-:S05]  /*1310*/  LOP3.LUT R7, R9, R6, RZ, 0x3c, !PT ;  /* 0x0000000609077212 */ /* 0x000fca00078e3cff */
[----:B------:R-:W-:-:S05]  /*1320*/  IMAD.SHL.U32 R9, R7, 0x10, RZ ;  /* 0x0000001007097824 */ /* 0x000fca00078e00ff */
[----:B------:R-:W-:-:S04]  /*1330*/  LOP3.LUT R8, R12, R8, R9, 0x96, !PT ;  /* 0x000000080c087212 */ /* 0x000fc800078e9609 */
[----:B------:R-:W-:-:S04]  /*1340*/  LOP3.LUT R8, R8, R7, RZ, 0x3c, !PT ;  /* 0x0000000708087212 */ /* 0x000fc800078e3cff */
[----:B------:R-:W-:-:S04]  /*1350*/  IADD3 R9, PT, PT, R10, 0x10974f, R8 ;  /* 0x0010974f0a097810 */ /* 0x000fc80007ffe008 */
[----:B------:R-:W-:Y:S02]  /*1360*/  I2FP.F32.U32 R12, R9 ;  /* 0x00000009000c7245 */ /* 0x000fe40000201000 */
[----:B------:R-:W-:-:S03]  /*1370*/  IADD3 R9, PT, PT, R10, 0x45, R6 ;  /* 0x000000450a097810 */ /* 0x000fc60007ffe006 */
[----:B------:R-:W-:-:S05]  /*1380*/  FFMA R12, R12, R11, 1.1641532182693481445e-10 ;  /* 0x2f0000000c0c7423 */ /* 0x000fca000000000b */
[----:B------:R-:W-:Y:S02]  /*1390*/  FSETP.GT.AND P0, PT, R12, 0.5, PT ;  /* 0x3f0000000c00780b */ /* 0x000fe40003f04000 */
[----:B------:R-:W-:-:S04]  /*13a0*/  IADD3 R12, PT, PT, R10, 0xa, R7 ;  /* 0x0000000a0a0c7810 */ /* 0x000fc80007ffe007 */
[----:B------:R-:W-:-:S05]  /*13b0*/  SEL R9, R9, R12, P0 ;  /* 0x0000000c09097207 */ /* 0x000fca0000000000 */
[----:B------:R-:W-:-:S05]  /*13c0*/  IMAD.SHL.U32 R9, R9, 0x4, RZ ;  /* 0x0000000409097824 */ /* 0x000fca00078e00ff */
[----:B------:R-:W-:-:S04]  /*13d0*/  LOP3.LUT R9, R9, 0x1fc, RZ, 0xc0, !PT ;  /* 0x000001fc09097812 */ /* 0x000fc800078ec0ff */
[----:B-1----:R-:W-:-:S05]  /*13e0*/  IADD3 R20, P0, PT, R9, UR4, RZ ;  /* 0x0000000409147c10 */ /* 0x002fca000ff1e0ff */
[----:B------:R-:W-:Y:S01]  /*13f0*/  IMAD.X R21, RZ, RZ, UR5, P0 ;  /* 0x00000005ff157e24 */ /* 0x000fe200080e06ff */
[----:B------:R-:W1:Y:S04]  /*1400*/  LDCU.64 UR4, c[0x0][0x388] ;  /* 0x00007100ff0477ac */ /* 0x000e680008000a00 */
[----:B------:R-:W2:Y:S02]  /*1410*/  LDG.E R20, desc[UR6][R20.64] ;  /* 0x0000000614147981 */ /* 0x000ea4000c1e1900 */
[----:B--2---:R-:W-:-:S05]  /*1420*/  IMAD R9, R20, 0x200, R13 ;  /* 0x0000020014097824 */ /* 0x004fca00078e020d */
[----:B-1----:R-:W-:-:S04]  /*1430*/  IADD3 R22, P0, PT, R9, UR4, RZ ;  /* 0x0000000409167c10 */ /* 0x002fc8000ff1e0ff */
[----:B------:R-:W-:-:S05]  /*1440*/  LEA.HI.X.SX32 R23, R9, UR5, 0x1, P0 ;  /* 0x0000000509177c11 */ /* 0x000fca00080f0eff */
[----:B------:R-:W2:Y:S01]  /*1450*/  LDG.E.U8 R22, desc[UR6][R22.64] ;  /* 0x0000000616167981 */ /* 0x000ea2000c1e1100 */
[----:B------:R-:W-:-:S04]  /*1460*/  SHF.R.U32.HI R9, RZ, 0x2, R4 ;  /* 0x00000002ff097819 */ /* 0x000fc80000011604 */
[----:B------:R-:W-:Y:S01]  /*1470*/  LOP3.LUT R9, R9, R4, RZ, 0x3c, !PT ;  /* 0x0000000409097212 */ /* 0x000fe200078e3cff */
[----:B------:R-:W-:-:S04]  /*1480*/  IMAD.SHL.U32 R4, R8, 0x10, RZ ;  /* 0x0000001008047824 */ /* 0x000fc800078e00ff */
[----:B------:R-:W-:-:S05]  /*1490*/  IMAD.SHL.U32 R12, R9, 0x2, RZ ;  /* 0x00000002090c7824 */ /* 0x000fca00078e00ff */
[----:B------:R-:W-:Y:S01]  /*14a0*/  LOP3.LUT R9, R9, R12, R4, 0x96, !PT ;  /* 0x0000000c09097212 */ /* 0x000fe200078e9604 */
[----:B------:R-:W-:-:S03]  /*14b0*/  VIADD R4, R10, 0x161f14 ;  /* 0x00161f140a047836 */ /* 0x000fc60000000000 */
[----:B------:R-:W-:-:S05]  /*14c0*/  LOP3.LUT R9, R9, R8, RZ, 0x3c, !PT ;  /* 0x0000000809097212 */ /* 0x000fca00078e3cff */
[----:B------:R-:W-:-:S05]  /*14d0*/  IMAD.IADD R10, R9, 0x1, R4 ;  /* 0x00000001090a7824 */ /* 0x000fca00078e0204 */
[----:B------:R-:W-:-:S05]  /*14e0*/  I2FP.F32.U32 R10, R10 ;  /* 0x0000000a000a7245 */ /* 0x000fca0000201000 */
[----:B------:R-:W-:-:S05]  /*14f0*/  FFMA R10, R10, R11, 1.1641532182693481445e-10 ;  /* 0x2f0000000a0a7423 */ /* 0x000fca000000000b */
[----:B------:R-:W-:Y:S01]  /*1500*/  FSETP.GEU.AND P0, PT, R10, 0.0099999997764825820923, PT ;  /* 0x3c23d70a0a00780b */ /* 0x000fe20003f0e000 */
[----:B------:R-:W-:-:S12]  /*1510*/  IMAD.MOV.U32 R13, RZ, RZ, 0xffff ;  /* 0x0000ffffff0d7424 */ /* 0x000fd800078e00ff */
[----:B--2---:R-:W-:-:S05]  /*1520*/  @!P0 IMAD.MOV R10, RZ, RZ, -R22 ;  /* 0x000000ffff0a8224 */ /* 0x004fca00078e0a16 */
[----:B------:R-:W-:-:S04]  /*1530*/  @!P0 PRMT R22, R10, 0x7710, RZ ;  /* 0x000077100a168816 */ /* 0x000fc800000000ff */
[----:B------:R-:W-:-:S04]  /*1540*/  PRMT R10, R22, 0x8880, RZ ;  /* 0x00008880160a7816 */ /* 0x000fc800000000ff */
[----:B------:R-:W-:Y:S02]  /*1550*/  ISETP.GE.AND P0, PT, R10, 0x1, PT ;  /* 0x000000010a00780c */ /* 0x000fe40003f06270 */
[----:B------:R-:W-:Y:S02]  /*1560*/  IADD3 R10, P2, PT, R0, UR4, RZ ;  /* 0x00000004000a7c10 */ /* 0x000fe4000ff5e0ff */
[----:B------:R-:W-:-:S03]  /*1570*/  SEL R13, R13, 0x1, !P0 ;  /* 0x000000010d0d7807 */ /* 0x000fc60004000000 */
[----:B------:R-:W-:-:S05]  /*1580*/  IMAD.X R11, RZ, RZ, UR5, P2 ;  /* 0x00000005ff0b7e24 */ /* 0x000fca00090e06ff */
[----:B------:R0:W-:Y:S01]  /*1590*/  STG.E.U8 desc[UR6][R10.64], R13 ;  /* 0x0000000d0a007986 */ /* 0x0001e2000c101106 */
[----:B------:R-:W-:Y:S05]  /*15a0*/  @P1 EXIT ;  /* 0x000000000000194d */ /* 0x000fea0003800000 */
[----:B------:R-:W-:Y:S04]  /*15b0*/  STG.E.64 desc[UR6][R2.64+0x8], R6 ;  /* 0x0000080602007986 */ /* 0x000fe8000c101b06 */
[----:B------:R-:W-:Y:S04]  /*15c0*/  STG.E.64 desc[UR6][R2.64+0x10], R8 ;  /* 0x0000100802007986 */ /* 0x000fe8000c101b06 */
[----:B-----5:R-:W-:Y:S04]  /*15d0*/  STG.E.64 desc[UR6][R2.64+0x18], R14 ;  /* 0x0000180e02007986 */ /* 0x020fe8000c101b06 */
[----:B------:R-:W-:Y:S04]  /*15e0*/  STG.E.64 desc[UR6][R2.64+0x28], R16 ;  /* 0x0000281002007986 */ /* 0x000fe8000c101b06 */
[----:B------:R-:W-:Y:S04]  /*15f0*/  STG.E desc[UR6][R2.64+0x20], R19 ;  /* 0x0000201302007986 */ /* 0x000fe8000c101906 */
[----:B------:R-:W-:Y:S01]  /*1600*/  STG.E.64 desc[UR6][R2.64], R4 ;  /* 0x0000000402007986 */ /* 0x000fe2000c101b06 */
[----:B------:R-:W-:Y:S05]  /*1610*/  EXIT ;  /* 0x000000000000794d */ /* 0x000fea0003800000 */
.L_x_2:
[----:B------:R-:W-:-:S00]  /*1620*/  BRA `(.L_x_2) ;  /* 0xfffffffc00fc7947 */ /* 0x000fc0000383ffff */
[----:B------:R-:W-:-:S00]  /*1630*/  NOP ;  /* 0x0000000000007918 */ /* 0x000fc00000000000 */
        /* <DEDUP_REMOVED lines=12> */
.L_x_73:


//--------------------- .text._Z11tabu_kerneliiPaP17curandStateXORWOW --------------------------
	.section	.text._Z11tabu_kerneliiPaP17curandStateXORWOW,"ax",@progbits
	.align	128
        .global         _Z11tabu_kerneliiPaP17curandStateXORWOW
        .type           _Z11tabu_kerneliiPaP17curandStateXORWOW,@function
        .size           _Z11tabu_kerneliiPaP17curandStateXORWOW,(.L_x_74 - _Z11tabu_kerneliiPaP17curandStateXORWOW)
        .other          _Z11tabu_kerneliiPaP17curandStateXORWOW,@"STO_CUDA_ENTRY STV_DEFAULT"
_Z11tabu_kerneliiPaP17curandStateXORWOW:
.text._Z11tabu_kerneliiPaP17curandStateXORWOW:
[----:B------:R-:W0:Y:S01]  /*0000*/  LDC R1, c[0x0][0x37c] ;  /* 0x0000df00ff017b82 */ /* 0x000e220000000800 */
[----:B------:R-:W1:Y:S01]  /*0010*/  S2R R7, SR_CTAID.X ;  /* 0x0000000000077919 */ /* 0x000e620000002500 */
[----:B------:R-:W2:Y:S01]  /*0020*/  LDCU.64 UR4, c[0x0][0x388] ;  /* 0x00007100ff0477ac */ /* 0x000ea20008000a00 */
[----:B0-----:R-:W-:Y:S01]  /*0030*/  VIADD R1, R1, 0xfffffff8 ;  /* 0xfffffff801017836 */ /* 0x001fe20000000000 */
[----:B------:R-:W0:Y:S01]  /*0040*/  S2R R6, SR_TID.X ;  /* 0x0000000000067919 */ /* 0x000e220000002100 */
[----:B------:R-:W0:Y:S01]  /*0050*/  LDCU UR12, c[0x0][0x380] ;  /* 0x00007000ff0c77ac */ /* 0x000e220008000800 */
[----:B------:R-:W3:Y:S01]  /*0060*/  LDCU.64 UR8, c[0x0][0x358] ;  /* 0x00006b00ff0877ac */ /* 0x000ee20008000a00 */
[----:B-1----:R-:W-:Y:S01]  /*0070*/  IMAD.SHL.U32 R3, R7, 0x200, RZ ;  /* 0x0000020007037824 */ /* 0x002fe200078e00ff */
[----:B0-----:R-:W-:-:S04]  /*0080*/  ISETP.GE.AND P0, PT, R6, UR12, PT ;  /* 0x0000000c06007c0c */ /* 0x001fc8000bf06270 */
[----:B------:R-:W-:-:S04]  /*0090*/  LOP3.LUT R3, R3, R6, RZ, 0xfc, !PT ;  /* 0x0000000603037212 */ /* 0x000fc800078efcff */
[----:B--2---:R-:W-:Y:S02]  /*00a0*/  IADD3 R4, P1, PT, R3, UR4, RZ ;  /* 0x0000000403047c10 */ /* 0x004fe4000ff3e0ff */
[----:B------:R-:W0:Y:S03]  /*00b0*/  LDC.64 R2, c[0x0][0x390] ;  /* 0x0000e400ff027b82 */ /* 0x000e260000000a00 */
[----:B------:R-:W-:-:S05]  /*00c0*/  IMAD.X R5, RZ, RZ, UR5, P1 ;  /* 0x00000005ff057e24 */ /* 0x000fca00088e06ff */
[----:B---3--:R1:W2:Y:S01]  /*00d0*/  @!P0 LDG.E.S8 R4, desc[UR8][R4.64] ;  /* 0x0000000804048981 */ /* 0x0082a2000c1e1300 */
[----:B0-----:R-:W-:-:S05]  /*00e0*/  IMAD.WIDE.U32 R2, R7, 0x30, R2 ;  /* 0x0000003007027825 */ /* 0x001fca00078e0002 */
[----:B------:R-:W3:Y:S01]  /*00f0*/  LDG.E R0, desc[UR8][R2.64+0x20] ;  /* 0x0000200802007981 */ /* 0x000ee2000c1e1900 */
[----:B------:R-:W0:Y:S08]  /*0100*/  S2UR UR11, SR_CgaCtaId ;  /* 0x00000000000b79c3 */ /* 0x000e300000008800 */
[----:B------:R-:W4:Y:S01]  /*0110*/  S2UR UR7, SR_SWINHI ;  /* 0x00000000000779c3 */ /* 0x000f220000002f00 */
[----:B------:R-:W-:Y:S01]  /*0120*/  UMOV UR10, 0x400 ;  /* 0x00000400000a7882 */ /* 0x000fe20000000000 */
[----:B-1----:R-:W-:Y:S01]  /*0130*/  @!P0 IMAD.MOV.U32 R5, RZ, RZ, 0xffff ;  /* 0x0000ffffff058424 */ /* 0x002fe200078e00ff */
[----:B------:R-:W-:Y:S01]  /*0140*/  UIADD3 UR4, UPT, UPT, UR10, 0x80, URZ ;  /* 0x000000800a047890 */ /* 0x000fe2000fffe0ff */
[----:B------:R-:W5:Y:S04]  /*0150*/  LDG.E.64 R28, desc[UR8][R2.64+0x28] ;  /* 0x00002808021c7981 */ /* 0x000f68000c1e1b00 */
[----:B------:R-:W5:Y:S04]  /*0160*/  LDG.E.64 R14, desc[UR8][R2.64] ;  /* 0x00000008020e7981 */ /* 0x000f68000c1e1b00 */
[----:B------:R-:W5:Y:S01]  /*0170*/  LDG.E.64 R18, desc[UR8][R2.64+0x8] ;  /* 0x0000080802127981 */ /* 0x000f62000c1e1b00 */
[----:B0-----:R-:W-:-:S03]  /*0180*/  ULEA UR6, UR11, UR4, 0x18 ;  /* 0x000000040b067291 */ /* 0x001fc6000f8ec0ff */
[----:B------:R-:W5:Y:S04]  /*0190*/  LDG.E.64 R16, desc[UR8][R2.64+0x10] ;  /* 0x0000100802107981 */ /* 0x000f68000c1e1b00 */
[----:B------:R0:W5:Y:S01]  /*01a0*/  LDG.E.64 R24, desc[UR8][R2.64+0x18] ;  /* 0x0000180802187981 */ /* 0x000162000c1e1b00 */
[----:B------:R-:W-:Y:S01]  /*01b0*/  BSSY.RECONVERGENT B1, `(.L_x_3) ;  /* 0x000006d000017945 */ /* 0x000fe20003800200 */
[----:B------:R-:W-:Y:S01]  /*01c0*/  UMOV UR4, UR6 ;  /* 0x0000000600047c82 */ /* 0x000fe20008000000 */
[----:B----4-:R-:W-:Y:S01]  /*01d0*/  UMOV UR5, UR7 ;  /* 0x0000000700057c82 */ /* 0x010fe20008000000 */
[----:B------:R-:W-:-:S04]  /*01e0*/  UIADD3 UR4, UP0, UPT, UR4, 0x407, URZ ;  /* 0x0000040704047890 */ /* 0x000fc8000ff1e0ff */
[----:B------:R-:W-:Y:S02]  /*01f0*/  ULOP3.LUT UR7, UR4, 0xfffffff8, URZ, 0xc0, !UPT ;  /* 0xfffffff804077892 */ /* 0x000fe4000f8ec0ff */
[----:B------:R-:W-:-:S04]  /*0200*/  UIADD3.X UR4, UPT, UPT, URZ, UR5, URZ, UP0, !UPT ;  /* 0x00000005ff047290 */ /* 0x000fc800087fe4ff */
[----:B0-----:R-:W-:Y:S02]  /*0210*/  IMAD.U32 R2, RZ, RZ, UR7 ;  /* 0x00000007ff027e24 */ /* 0x001fe4000f8e00ff */
[----:B------:R-:W-:Y:S02]  /*0220*/  IMAD.U32 R3, RZ, RZ, UR4 ;  /* 0x00000004ff037e24 */ /* 0x000fe4000f8e00ff */
[----:B------:R-:W-:Y:S01]  /*0230*/  IMAD.WIDE.U32 R8, R6, 0x4, R2 ;  /* 0x0000000406087825 */ /* 0x000fe200078e0002 */
[----:B--2---:R-:W-:-:S04]  /*0240*/  @!P0 ISETP.GE.AND P1, PT, R4, 0x1, PT ;  /* 0x000000010400880c */ /* 0x004fc80003f26270 */
[----:B------:R-:W-:-:S05]  /*0250*/  @!P0 SEL R5, R5, 0x1, !P1 ;  /* 0x0000000105058807 */ /* 0x000fca0004800000 */
[----:B------:R0:W-:Y:S04]  /*0260*/  @!P0 STS.U8 [R6+UR6], R5 ;  /* 0x0000000506008988 */ /* 0x0001e80008000006 */
[----:B------:R0:W-:Y:S04]  /*0270*/  @!P0 STS.U8 [R6+UR6+0x200], R5 ;  /* 0x0002000506008988 */ /* 0x0001e80008000006 */
[----:B------:R0:W-:Y:S01]  /*0280*/  @!P0 ST.E desc[UR8][R8.64+0x800], RZ ;  /* 0x000800ff08008985 */ /* 0x0001e2000c101908 */
[----:B------:R-:W-:Y:S01]  /*0290*/  BAR.SYNC.DEFER_BLOCKING 0x0 ;  /* 0x0000000000007b1d */ /* 0x000fe20000010000 */
[----:B------:R-:W-:-:S04]  /*02a0*/  ISETP.GE.AND P0, PT, R6, UR12, PT ;  /* 0x0000000c06007c0c */ /* 0x000fc8000bf06270 */
[----:B------:R-:W-:Y:S01]  /*02b0*/  ISETP.NE.AND P0, PT, R6, RZ, !P0 ;  /* 0x000000ff0600720c */ /* 0x000fe20004705270 */
[----:B---3--:R0:W-:-:S12]  /*02c0*/  STL [R1], R0 ;  /* 0x0000000001007387 */ /* 0x0081d80000100800 */
[----:B------:R-:W-:Y:S05]  /*02d0*/  @!P0 BRA `(.L_x_4) ;  /* 0x0000000400688947 */ /* 0x000fea0003800000 */
[----:B------:R-:W-:Y:S01]  /*02e0*/  IADD3 R4, PT, PT, -R6, UR12, RZ ;  /* 0x0000000c06047c10 */ /* 0x000fe2000fffe1ff */
[----:B------:R-:W-:Y:S01]  /*02f0*/  BSSY.RECONVERGENT B0, `(.L_x_5) ;  /* 0x0000056000007945 */ /* 0x000fe20003800200 */
[----:B------:R-:W-:Y:S02]  /*0300*/  IMAD.MOV.U32 R7, RZ, RZ, RZ ;  /* 0x000000ffff077224 */ /* 0x000fe400078e00ff */
[----:B------:R-:W-:-:S13]  /*0310*/  ISETP.GE.AND P1, PT, R4, 0x1, PT ;  /* 0x000000010400780c */ /* 0x000fda0003f26270 */
[----:B------:R-:W-:Y:S05]  /*0320*/  @!P1 BRA `(.L_x_6) ;  /* 0x0000000400489947 */ /* 0x000fea0003800000 */
[----:B0-----:R-:W-:Y:S01]  /*0330*/  IADD3 R0, PT, PT, R6, -UR12, RZ ;  /* 0x8000000c06007c10 */ /* 0x001fe2000fffe0ff */
[----:B------:R-:W-:Y:S01]  /*0340*/  BSSY.RECONVERGENT B2, `(.L_x_7) ;  /* 0x000001e000027945 */ /* 0x000fe20003800200 */
[----:B------:R-:W-:Y:S02]  /*0350*/  IMAD.MOV.U32 R7, RZ, RZ, RZ ;  /* 0x000000ffff077224 */ /* 0x000fe400078e00ff */
[----:B------:R-:W-:Y:S01]  /*0360*/  ISETP.GT.U32.AND P1, PT, R0, -0x8, PT ;  /* 0xfffffff80000780c */ /* 0x000fe20003f24070 */
[----:B------:R-:W-:-:S12]  /*0370*/  IMAD.MOV.U32 R0, RZ, RZ, RZ ;  /* 0x000000ffff007224 */ /* 0x000fd800078e00ff */
[----:B------:R-:W-:Y:S05]  /*0380*/  @P1 BRA `(.L_x_8) ;  /* 0x0000000000641947 */ /* 0x000fea0003800000 */
[----:B------:R-:W-:Y:S01]  /*0390*/  LOP3.LUT R0, R4, 0x7ffffff8, RZ, 0xc0, !PT ;  /* 0x7ffffff804007812 */ /* 0x000fe200078ec0ff */
[----:B------:R-:W-:Y:S02]  /*03a0*/  IMAD.MOV.U32 R9, RZ, RZ, RZ ;  /* 0x000000ffff097224 */ /* 0x000fe400078e00ff */
[----:B------:R-:W-:-:S07]  /*03b0*/  IMAD.MOV.U32 R7, RZ, RZ, RZ ;  /* 0x000000ffff077224 */ /* 0x000fce00078e00ff */
.L_x_9:
[----:B------:R-:W-:-:S04]  /*03c0*/  VIADD R5, R9, UR6 ;  /* 0x0000000609057c36 */ /* 0x000fc80008000000 */
[----:B------:R-:W-:-:S05]  /*03d0*/  IMAD.IADD R12, R5, 0x1, R6 ;  /* 0x00000001050c7824 */ /* 0x000fca00078e0206 */
[----:B------:R-:W-:Y:S04]  /*03e0*/  LDS.U8 R4, [R12+0x3] ;  /* 0x000003000c047984 */ /* 0x000fe80000000000 */
[----:B------:R-:W0:Y:S04]  /*03f0*/  LDS.U8 R5, [R12+0x2] ;  /* 0x000002000c057984 */ /* 0x000e280000000000 */
[----:B------:R-:W-:Y:S04]  /*0400*/  LDS.U8 R21, [R12+0x1] ;  /* 0x000001000c157984 */ /* 0x000fe80000000000 */
[----:B------:R-:W1:Y:S04]  /*0410*/  LDS.U8 R22, [R12] ;  /* 0x000000000c167984 */ /* 0x000e680000000000 */
[----:B------:R-:W-:Y:S04]  /*0420*/  LDS.U8 R10, [R12+0x7] ;  /* 0x000007000c0a7984 */ /* 0x000fe80000000000 */
[----:B------:R-:W2:Y:S04]  /*0430*/  LDS.U8 R11, [R12+0x6] ;  /* 0x000006000c0b7984 */ /* 0x000ea80000000000 */
[----:B------:R-:W-:Y:S04]  /*0440*/  LDS.U8 R8, [R12+0x5] ;  /* 0x000005000c087984 */ /* 0x000fe80000000000 */
[----:B------:R-:W3:Y:S01]  /*0450*/  LDS.U8 R13, [R12+0x4] ;  /* 0x000004000c0d7984 */ /* 0x000ee20000000000 */
[----:B0-----:R-:W-:-:S03]  /*0460*/  PRMT R20, R5, 0x3340, R4 ;  /* 0x0000334005147816 */ /* 0x001fc60000000004 */
[----:B------:R0:W4:Y:S01]  /*0470*/  LDS.64 R4, [R9+UR6] ;  /* 0x0000000609047984 */ /* 0x0001220008000a00 */
[----:B-1----:R-:W-:Y:S01]  /*0480*/  PRMT R21, R22, 0x3340, R21 ;  /* 0x0000334016157816 */ /* 0x002fe20000000015 */
[----:B0-----:R-:W-:-:S03]  /*0490*/  VIADD R9, R9, 0x8 ;  /* 0x0000000809097836 */ /* 0x001fc60000000000 */
[----:B------:R-:W-:Y:S02]  /*04a0*/  PRMT R20, R21, 0x5410, R20 ;  /* 0x0000541015147816 */ /* 0x000fe40000000014 */
[----:B------:R-:W-:Y:S02]  /*04b0*/  ISETP.NE.AND P1, PT, R9, R0, PT ;  /* 0x000000000900720c */ /* 0x000fe40003f25270 */
[----:B--2---:R-:W-:Y:S02]  /*04c0*/  PRMT R10, R11, 0x3340, R10 ;  /* 0x000033400b0a7816 */ /* 0x004fe4000000000a */
[----:B---3--:R-:W-:-:S04]  /*04d0*/  PRMT R13, R13, 0x3340, R8 ;  /* 0x000033400d0d7816 */ /* 0x008fc80000000008 */
[----:B------:R-:W-:Y:S01]  /*04e0*/  PRMT R10, R13, 0x5410, R10 ;  /* 0x000054100d0a7816 */ /* 0x000fe2000000000a */
[----:B----4-:R-:W-:-:S04]  /*04f0*/  IDP.4A.S8.S8 R4, R20, R4, R7 ;  /* 0x0000000414047226 */ /* 0x010fc80000000607 */
[----:B------:R-:W-:Y:S01]  /*0500*/  IDP.4A.S8.S8 R7, R10, R5, R4 ;  /* 0x000000050a077226 */ /* 0x000fe20000000604 */
[----:B------:R-:W-:Y:S06]  /*0510*/  @P1 BRA `(.L_x_9) ;  /* 0xfffffffc00a81947 */ /* 0x000fec000383ffff */
.L_x_8:
[----:B------:R-:W-:Y:S05]  /*0520*/  BSYNC.RECONVERGENT B2 ;  /* 0x0000000000027941 */ /* 0x000fea0003800200 */
.L_x_7:
[----:B------:R-:W-:-:S04]  /*0530*/  IADD3 R4, PT, PT, -R6, UR12, RZ ;  /* 0x0000000c06047c10 */ /* 0x000fc8000fffe1ff */
[----:B------:R-:W-:-:S13]  /*0540*/  LOP3.LUT P1, R5, R4, 0x7, RZ, 0xc0, !PT ;  /* 0x0000000704057812 */ /* 0x000fda000782c0ff */
[----:B------:R-:W-:Y:S05]  /*0550*/  @!P1 BRA `(.L_x_6) ;  /* 0x0000000000bc9947 */ /* 0x000fea0003800000 */
[----:B------:R-:W-:Y:S01]  /*0560*/  ISETP.GE.U32.AND P1, PT, R5, 0x4, PT ;  /* 0x000000040500780c */ /* 0x000fe20003f26070 */
[----:B------:R-:W-:Y:S01]  /*0570*/  BSSY.RECONVERGENT B2, `(.L_x_10) ;  /* 0x0000015000027945 */ /* 0x000fe20003800200 */
[----:B------:R-:W-:-:S11]  /*0580*/  LOP3.LUT P2, R13, R4, 0x3, RZ, 0xc0, !PT ;  /* 0x00000003040d7812 */ /* 0x000fd6000784c0ff */
[----:B------:R-:W-:Y:S05]  /*0590*/  @!P1 BRA `(.L_x_11) ;  /* 0x0000000000489947 */ /* 0x000fea0003800000 */
[C---:B------:R-:W-:Y:S01]  /*05a0*/  IADD3 R5, PT, PT, R0.reuse, UR6, RZ ;  /* 0x0000000600057c10 */ /* 0x040fe2000fffe0ff */
[----:B------:R-:W-:Y:S04]  /*05b0*/  LDS.U8 R11, [R0+UR6+0x3] ;  /* 0x00000306000b7984 */ /* 0x000fe80008000000 */
[----:B------:R-:W-:Y:S01]  /*05c0*/  IMAD.IADD R8, R5, 0x1, R6 ;  /* 0x0000000105087824 */ /* 0x000fe200078e0206 */
[----:B------:R-:W0:Y:S04]  /*05d0*/  LDS.U8 R20, [R0+UR6+0x2] ;  /* 0x0000020600147984 */ /* 0x000e280008000000 */
[----:B------:R-:W-:Y:S04]  /*05e0*/  LDS.U8 R21, [R0+UR6+0x1] ;  /* 0x0000010600157984 */ /* 0x000fe80008000000 */
[----:B------:R1:W2:Y:S04]  /*05f0*/  LDS.U8 R22, [R0+UR6] ;  /* 0x0000000600167984 */ /* 0x0002a80008000000 */
[----:B------:R-:W-:Y:S04]  /*0600*/  LDS.U8 R9, [R8+0x3] ;  /* 0x0000030008097984 */ /* 0x000fe80000000000 */
[----:B------:R-:W3:Y:S01]  /*0610*/  LDS.U8 R10, [R8+0x2] ;  /* 0x00000200080a7984 */ /* 0x000ee20000000000 */
[----:B-1----:R-:W-:-:S03]  /*0620*/  VIADD R0, R0, 0x4 ;  /* 0x0000000400007836 */ /* 0x002fc60000000000 */
[----:B------:R-:W-:Y:S04]  /*0630*/  LDS.U8 R5, [R8+0x1] ;  /* 0x0000010008057984 */ /* 0x000fe80000000000 */
[----:B------:R-:W1:Y:S01]  /*0640*/  LDS.U8 R12, [R8] ;  /* 0x00000000080c7984 */ /* 0x000e620000000000 */
[----:B0-----:R-:W-:Y:S02]  /*0650*/  PRMT R11, R20, 0x3340, R11 ;  /* 0x00003340140b7816 */ /* 0x001fe4000000000b */
[----:B--2---:R-:W-:-:S04]  /*0660*/  PRMT R22, R22, 0x3340, R21 ;  /* 0x0000334016167816 */ /* 0x004fc80000000015 */
[----:B------:R-:W-:Y:S02]  /*0670*/  PRMT R11, R22, 0x5410, R11 ;  /* 0x00005410160b7816 */ /* 0x000fe4000000000b */
[----:B---3--:R-:W-:Y:S02]  /*0680*/  PRMT R9, R10, 0x3340, R9 ;  /* 0x000033400a097816 */ /* 0x008fe40000000009 */
[----:B-1----:R-:W-:-:S04]  /*0690*/  PRMT R12, R12, 0x3340, R5 ;  /* 0x000033400c0c7816 */ /* 0x002fc80000000005 */
[----:B------:R-:W-:-:S05]  /*06a0*/  PRMT R12, R12, 0x5410, R9 ;  /* 0x000054100c0c7816 */ /* 0x000fca0000000009 */
[----:B------:R-:W-:-:S07]  /*06b0*/  IDP.4A.S8.S8 R7, R12, R11, R7 ;  /* 0x0000000b0c077226 */ /* 0x000fce0000000607 */
.L_x_11:
[----:B------:R-:W-:Y:S05]  /*06c0*/  BSYNC.RECONVERGENT B2 ;  /* 0x0000000000027941 */ /* 0x000fea0003800200 */
.L_x_10:
[----:B------:R-:W-:Y:S05]  /*06d0*/  @!P2 BRA `(.L_x_6) ;  /* 0x00000000005ca947 */ /* 0x000fea0003800000 */
[----:B------:R-:W-:Y:S01]  /*06e0*/  ISETP.NE.AND P1, PT, R13, 0x1, PT ;  /* 0x000000010d00780c */ /* 0x000fe20003f25270 */
[----:B------:R-:W-:Y:S01]  /*06f0*/  BSSY.RECONVERGENT B2, `(.L_x_12) ;  /* 0x0000010000027945 */ /* 0x000fe20003800200 */
[----:B------:R-:W-:-:S04]  /*0700*/  LOP3.LUT R4, R4, 0x1, RZ, 0xc0, !PT ;  /* 0x0000000104047812 */ /* 0x000fc800078ec0ff */
[----:B------:R-:W-:-:S07]  /*0710*/  ISETP.NE.U32.AND P2, PT, R4, 0x1, PT ;  /* 0x000000010400780c */ /* 0x000fce0003f45070 */
[----:B------:R-:W-:Y:S06]  /*0720*/  @!P1 BRA `(.L_x_13) ;  /* 0x0000000000309947 */ /* 0x000fec0003800000 */
[C---:B------:R-:W-:Y:S01]  /*0730*/  VIADD R5, R0.reuse, UR6 ;  /* 0x0000000600057c36 */ /* 0x040fe20008000000 */
[----:B------:R-:W-:Y:S01]  /*0740*/  LDS.U8 R10, [R0+UR6+0x1] ;  /* 0x00000106000a7984 */ /* 0x000fe20008000000 */
[C---:B------:R-:W-:Y:S02]  /*0750*/  PRMT R8, R0.reuse, 0x3340, R0 ;  /* 0x0000334000087816 */ /* 0x040fe40000000000 */
[----:B------:R-:W-:Y:S01]  /*0760*/  IMAD.IADD R9, R5, 0x1, R6 ;  /* 0x0000000105097824 */ /* 0x000fe200078e0206 */
[----:B------:R0:W1:Y:S04]  /*0770*/  LDS.U8 R11, [R0+UR6] ;  /* 0x00000006000b7984 */ /* 0x0000680008000000 */
[----:B------:R-:W-:Y:S04]  /*0780*/  LDS.S8 R4, [R9] ;  /* 0x0000000009047984 */ /* 0x000fe80000000200 */
[----:B------:R-:W2:Y:S01]  /*0790*/  LDS.S8 R5, [R9+0x1] ;  /* 0x0000010009057984 */ /* 0x000ea20000000200 */
[----:B0-----:R-:W-:Y:S01]  /*07a0*/  VIADD R0, R0, 0x2 ;  /* 0x0000000200007836 */ /* 0x001fe20000000000 */
[----:B-1----:R-:W-:-:S04]  /*07b0*/  PRMT R11, R11, 0x3340, R10 ;  /* 0x000033400b0b7816 */ /* 0x002fc8000000000a */
[----:B------:R-:W-:Y:S02]  /*07c0*/  PRMT R8, R11, 0x5410, R8 ;  /* 0x000054100b087816 */ /* 0x000fe40000000008 */
[----:B--2---:R-:W-:-:S05]  /*07d0*/  PRMT R4, R4, 0x5410, R5 ;  /* 0x0000541004047816 */ /* 0x004fca0000000005 */
[----:B------:R-:W-:-:S07]  /*07e0*/  IDP.2A.LO.S16.S8 R7, R4, R8, R7 ;  /* 0x0000000804077226 */ /* 0x000fce0000001607 */
.L_x_13:
[----:B------:R-:W-:Y:S05]  /*07f0*/  BSYNC.RECONVERGENT B2 ;  /* 0x0000000000027941 */ /* 0x000fea0003800200 */
.L_x_12:
[----:B------:R-:W-:Y:S02]  /*0800*/  @!P2 VIADD R5, R0, UR6 ;  /* 0x000000060005ac36 */ /* 0x000fe40008000000 */
[----:B------:R-:W-:Y:S02]  /*0810*/  @!P2 LDS.S8 R0, [R0+UR6] ;  /* 0x000000060000a984 */ /* 0x000fe40008000200 */
[----:B------:R-:W-:-:S06]  /*0820*/  @!P2 IMAD.IADD R5, R5, 0x1, R6 ;  /* 0x000000010505a824 */ /* 0x000fcc00078e0206 */
[----:B------:R-:W0:Y:S02]  /*0830*/  @!P2 LDS.S8 R5, [R5] ;  /* 0x000000000505a984 */ /* 0x000e240000000200 */
[----:B0-----:R-:W-:-:S07]  /*0840*/  @!P2 IMAD R7, R0, R5, R7 ;  /* 0x000000050007a224 */ /* 0x001fce00078e0207 */
.L_x_6:
[----:B------:R-:W-:Y:S05]  /*0850*/  BSYNC.RECONVERGENT B0 ;  /* 0x0000000000007941 */ /* 0x000fea0003800200 */
.L_x_5:
[----:B0-----:R-:W-:-:S05]  /*0860*/  IMAD.WIDE.U32 R4, R6, 0x4, R2 ;  /* 0x0000000406047825 */ /* 0x001fca00078e0002 */
[----:B------:R1:W-:Y:S02]  /*0870*/  ST.E desc[UR8][R4.64], R7 ;  /* 0x0000000704007985 */ /* 0x0003e4000c101908 */
.L_x_4:
[----:B------:R-:W-:Y:S05]  /*0880*/  BSYNC.RECONVERGENT B1 ;  /* 0x0000000000017941 */ /* 0x000fea0003800200 */
.L_x_3:
[----:B------:R-:W-:Y:S01]  /*0890*/  BAR.SYNC.DEFER_BLOCKING 0x0 ;  /* 0x0000000000007b1d */ /* 0x000fe20000010000 */
[----:B------:R-:W-:-:S05]  /*08a0*/  ISETP.NE.AND P1, PT, R6, RZ, PT ;  /* 0x000000ff0600720c */ /* 0x000fca0003f25270 */
[----:B------:R-:W-:Y:S08]  /*08b0*/  BSSY.RECONVERGENT B0, `(.L_x_14) ;  /* 0x0000065000007945 */ /* 0x000ff00003800200 */
[----:B------:R-:W-:Y:S05]  /*08c0*/  @P1 BRA `(.L_x_15) ;  /* 0x00000004008c1947 */ /* 0x000fea0003800000 */
[----:B------:R-:W-:Y:S01]  /*08d0*/  UISETP.GE.AND UP0, UPT, UR12, 0x2, UPT ;  /* 0x000000020c00788c */ /* 0x000fe2000bf06270 */
[----:B0-----:R-:W-:-:S08]  /*08e0*/  CS2R R8, SRZ ;  /* 0x0000000000087805 */ /* 0x001fd0000001ff00 */
[----:B------:R-:W-:Y:S05]  /*08f0*/  BRA.U !UP0, `(.L_x_16) ;  /* 0x0000000508707547 */ /* 0x000fea000b800000 */
[----:B------:R-:W-:Y:S01]  /*0900*/  UIADD3 UR5, UPT, UPT, UR12, -0x2, URZ ;  /* 0xfffffffe0c057890 */ /* 0x000fe2000fffe0ff */
[----:B-1----:R-:W-:Y:S01]  /*0910*/  HFMA2 R7, -RZ, RZ, 0, 5.9604644775390625e-08 ;  /* 0x00000001ff077431 */ /* 0x002fe200000001ff */
[----:B------:R-:W-:Y:S01]  /*0920*/  CS2R R8, SRZ ;  /* 0x0000000000087805 */ /* 0x000fe2000001ff00 */
[----:B------:R-:W-:Y:S02]  /*0930*/  UIADD3 UR4, UPT, UPT, UR12, -0x1, URZ ;  /* 0xffffffff0c047890 */ /* 0x000fe4000fffe0ff */
[----:B------:R-:W-:-:S09]  /*0940*/  UISETP.GE.U32.AND UP0, UPT, UR5, 0xf, UPT ;  /* 0x0000000f0500788c */ /* 0x000fd2000bf06070 */
[----:B------:R-:W-:Y:S05]  /*0950*/  BRA.U !UP0, `(.L_x_17) ;  /* 0x0000000108a07547 */ /* 0x000fea000b800000 */
[----:B------:R-:W-:Y:S01]  /*0960*/  IMAD.MOV.U32 R7, RZ, RZ, 0x1 ;  /* 0x00000001ff077424 */ /* 0x000fe200078e00ff */
[----:B------:R-:W-:Y:S01]  /*0970*/  CS2R R8, SRZ ;  /* 0x0000000000087805 */ /* 0x000fe2000001ff00 */
[----:B------:R-:W-:-:S12]  /*0980*/  ULOP3.LUT UR5, UR4, 0xfffffff0, URZ, 0xc0, !UPT ;  /* 0xfffffff004057892 */ /* 0x000fd8000f8ec0ff */
.L_x_18:
[----:B------:R-:W-:-:S05]  /*0990*/  IMAD.WIDE.U32 R4, R7, 0x4, R2 ;  /* 0x0000000407047825 */ /* 0x000fca00078e0002 */
[----:B------:R-:W2:Y:S04]  /*09a0*/  LD.E R21, desc[UR8][R4.64] ;  /* 0x0000000804157980 */ /* 0x000ea8000c101900 */
[----:B------:R-:W3:Y:S04]  /*09b0*/  LD.E R23, desc[UR8][R4.64+0x4] ;  /* 0x0000040804177980 */ /* 0x000ee8000c101900 */
[----:B------:R-:W4:Y:S04]  /*09c0*/  LD.E R0, desc[UR8][R4.64+0x8] ;  /* 0x0000080804007980 */ /* 0x000f28000c101900 */
[----:B------:R-:W4:Y:S04]  /*09d0*/  LD.E R13, desc[UR8][R4.64+0xc] ;  /* 0x00000c08040d7980 */ /* 0x000f28000c101900 */
[----:B------:R-:W4:Y:S04]  /*09e0*/  LD.E R12, desc[UR8][R4.64+0x10] ;  /* 0x00001008040c7980 */ /* 0x000f28000c101900 */
[----:B------:R-:W4:Y:S04]  /*09f0*/  LD.E R11, desc[UR8][R4.64+0x14] ;  /* 0x00001408040b7980 */ /* 0x000f28000c101900 */
[----:B------:R-:W4:Y:S04]  /*0a00*/  LD.E R10, desc[UR8][R4.64+0x18] ;  /* 0x00001808040a7980 */ /* 0x000f28000c101900 */
[----:B------:R-:W4:Y:S01]  /*0a10*/  LD.E R20, desc[UR8][R4.64+0x1c] ;  /* 0x00001c0804147980 */ /* 0x000f22000c101900 */
[----:B--2---:R-:W-:-:S03]  /*0a20*/  IMAD.WIDE R8, R21, R21, R8 ;  /* 0x0000001515087225 */ /* 0x004fc600078e0208 */
[----:B------:R-:W2:Y:S01]  /*0a30*/  LD.E R21, desc[UR8][R4.64+0x20] ;  /* 0x0000200804157980 */ /* 0x000ea2000c101900 */
[----:B---3--:R-:W-:-:S04]  /*0a40*/  IMAD.WIDE R8, R23, R23, R8 ;  /* 0x0000001717087225 */ /* 0x008fc800078e0208 */
[----:B----4-:R-:W-:Y:S02]  /*0a50*/  IMAD.WIDE R8, R0, R0, R8 ;  /* 0x0000000000087225 */ /* 0x010fe400078e0208 */
[----:B------:R-:W3:Y:S02]  /*0a60*/  LD.E R0, desc[UR8][R4.64+0x24] ;  /* 0x0000240804007980 */ /* 0x000ee4000c101900 */
[----:B------:R-:W-:Y:S02]  /*0a70*/  IMAD.WIDE R8, R13, R13, R8 ;  /* 0x0000000d0d087225 */ /* 0x000fe400078e0208 */
[----:B------:R-:W4:Y:S02]  /*0a80*/  LD.E R13, desc[UR8][R4.64+0x28] ;  /* 0x00002808040d7980 */ /* 0x000f24000c101900 */
[----:B------:R-:W-:Y:S02]  /*0a90*/  IMAD.WIDE R8, R12, R12, R8 ;  /* 0x0000000c0c087225 */ /* 0x000fe400078e0208 */
[----:B------:R-:W4:Y:S02]  /*0aa0*/  LD.E R12, desc[UR8][R4.64+0x2c] ;  /* 0x00002c08040c7980 */ /* 0x000f24000c101900 */
[----:B------:R-:W-:-:S02]  /*0ab0*/  IMAD.WIDE R8, R11, R11, R8 ;  /* 0x0000000b0b087225 */ /* 0x000fc400078e0208 */
[----:B------:R-:W4:Y:S02]  /*0ac0*/  LD.E R11, desc[UR8][R4.64+0x30] ;  /* 0x00003008040b7980 */ /* 0x000f24000c101900 */
[----:B------:R-:W-:Y:S02]  /*0ad0*/  IMAD.WIDE R8, R10, R10, R8 ;  /* 0x0000000a0a087225 */ /* 0x000fe400078e0208 */
[----:B------:R-:W4:Y:S02]  /*0ae0*/  LD.E R10, desc[UR8][R4.64+0x34] ;  /* 0x00003408040a7980 */ /* 0x000f24000c101900 */
[----:B------:R-:W-:Y:S02]  /*0af0*/  IMAD.WIDE R8, R20, R20, R8 ;  /* 0x0000001414087225 */ /* 0x000fe400078e0208 */
[----:B------:R-:W4:Y:S04]  /*0b00*/  LD.E R20, desc[UR8][R4.64+0x38] ;  /* 0x0000380804147980 */ /* 0x000f28000c101900 */
[----:B------:R-:W4:Y:S01]  /*0b10*/  LD.E R4, desc[UR8][R4.64+0x3c] ;  /* 0x00003c0804047980 */ /* 0x000f22000c101900 */
[----:B--2---:R-:W-:-:S04]  /*0b20*/  IMAD.WIDE R8, R21, R21, R8 ;  /* 0x0000001515087225 */ /* 0x004fc800078e0208 */
[----:B---3--:R-:W-:-:S04]  /*0b30*/  IMAD.WIDE R8, R0, R0, R8 ;  /* 0x0000000000087225 */ /* 0x008fc800078e0208 */
[----:B----4-:R-:W-:-:S04]  /*0b40*/  IMAD.WIDE R8, R13, R13, R8 ;  /* 0x0000000d0d087225 */ /* 0x010fc800078e0208 */
[----:B------:R-:W-:-:S04]  /*0b50*/  IMAD.WIDE R8, R12, R12, R8 ;  /* 0x0000000c0c087225 */ /* 0x000fc800078e0208 */
[----:B------:R-:W-:Y:S02]  /*0b60*/  VIADD R0, R7, 0xf ;  /* 0x0000000f07007836 */ /* 0x000fe40000000000 */
[----:B------:R-:W-:-:S03]  /*0b70*/  IMAD.WIDE R8, R11, R11, R8 ;  /* 0x0000000b0b087225 */ /* 0x000fc600078e0208 */
[----:B------:R-:W-:Y:S01]  /*0b80*/  ISETP.NE.AND P1, PT, R0, UR5, PT ;  /* 0x0000000500007c0c */ /* 0x000fe2000bf25270 */
[----:B------:R-:W-:-:S04]  /*0b90*/  IMAD.WIDE R8, R10, R10, R8 ;  /* 0x0000000a0a087225 */ /* 0x000fc800078e0208 */
[----:B------:R-:W-:-:S04]  /*0ba0*/  IMAD.WIDE R8, R20, R20, R8 ;  /* 0x0000001414087225 */ /* 0x000fc800078e0208 */
[----:B------:R-:W-:Y:S02]  /*0bb0*/  VIADD R7, R7, 0x10 ;  /* 0x0000001007077836 */ /* 0x000fe40000000000 */
[----:B------:R-:W-:Y:S02]  /*0bc0*/  IMAD.WIDE R8, R4, R4, R8 ;  /* 0x0000000404087225 */ /* 0x000fe400078e0208 */
[----:B------:R-:W-:Y:S05]  /*0bd0*/  @P1 BRA `(.L_x_18) ;  /* 0xfffffffc006c1947 */ /* 0x000fea000383ffff */
.L_x_17:
[----:B------:R-:W-:-:S09]  /*0be0*/  ULOP3.LUT UP0, UR5, UR4, 0xf, URZ, 0xc0, !UPT ;  /* 0x0000000f04057892 */ /* 0x000fd2000f80c0ff */
[----:B------:R-:W-:Y:S05]  /*0bf0*/  BRA.U !UP0, `(.L_x_16) ;  /* 0x0000000108b07547 */ /* 0x000fea000b800000 */
[----:B------:R-:W-:Y:S02]  /*0c00*/  UISETP.GE.U32.AND UP0, UPT, UR5, 0x8, UPT ;  /* 0x000000080500788c */ /* 0x000fe4000bf06070 */
[----:B------:R-:W-:-:S07]  /*0c10*/  ULOP3.LUT UP1, UR7, UR4, 0x7, URZ, 0xc0, !UPT ;  /* 0x0000000704077892 */ /* 0x000fce000f82c0ff */
[----:B------:R-:W-:Y:S05]  /*0c20*/  BRA.U !UP0, `(.L_x_19) ;  /* 0x0000000108487547 */ /* 0x000fea000b800000 */
        /* <DEDUP_REMOVED lines=9> */
[----:B------:R-:W-:-:S02]  /*0cc0*/  VIADD R7, R7, 0x8 ;  /* 0x0000000807077836 */ /* 0x000fc40000000000 */
[----:B--2---:R-:W-:-:S04]  /*0cd0*/  IMAD.WIDE R8, R23, R23, R8 ;  /* 0x0000001717087225 */ /* 0x004fc800078e0208 */
[----:B---3--:R-:W-:-:S04]  /*0ce0*/  IMAD.WIDE R8, R27, R27, R8 ;  /* 0x0000001b1b087225 */ /* 0x008fc800078e0208 */
[----:B----4-:R-:W-:-:S04]  /*0cf0*/  IMAD.WIDE R8, R21, R21, R8 ;  /* 0x0000001515087225 */ /* 0x010fc800078e0208 */
[----:B------:R-:W-:-:S04]  /*0d00*/  IMAD.WIDE R8, R12, R12, R8 ;  /* 0x0000000c0c087225 */ /* 0x000fc800078e0208 */
[----:B------:R-:W-:-:S04]  /*0d10*/  IMAD.WIDE R8, R11, R11, R8 ;  /* 0x0000000b0b087225 */ /* 0x000fc800078e0208 */
[----:B------:R-:W-:-:S04]  /*0d20*/  IMAD.WIDE R8, R10, R10, R8 ;  /* 0x0000000a0a087225 */ /* 0x000fc800078e0208 */
[----:B------:R-:W-:-:S04]  /*0d30*/  IMAD.WIDE R8, R0, R0, R8 ;  /* 0x0000000000087225 */ /* 0x000fc800078e0208 */
[----:B------:R-:W-:-:S07]  /*0d40*/  IMAD.WIDE R8, R13, R13, R8 ;  /* 0x0000000d0d087225 */ /* 0x000fce00078e0208 */
.L_x_19:
        /* <DEDUP_REMOVED lines=8> */
[----:B------:R-:W4:Y:S01]  /*0dd0*/  LD.E R23, desc[UR8][R4.64+0xc] ;  /* 0x00000c0804177980 */ /* 0x000f22000c101900 */
[----:B------:R-:W-:-:S02]  /*0de0*/  VIADD R7, R7, 0x4 ;  /* 0x0000000407077836 */ /* 0x000fc40000000000 */
[----:B--2---:R-:W-:-:S04]  /*0df0*/  IMAD.WIDE R8, R11, R11, R8 ;  /* 0x0000000b0b087225 */ /* 0x004fc800078e0208 */
[----:B---3--:R-:W-:-:S04]  /*0e00*/  IMAD.WIDE R8, R13, R13, R8 ;  /* 0x0000000d0d087225 */ /* 0x008fc800078e0208 */
[----:B----4-:R-:W-:-:S04]  /*0e10*/  IMAD.WIDE R8, R21, R21, R8 ;  /* 0x0000001515087225 */ /* 0x010fc800078e0208 */
[----:B------:R-:W-:-:S07]  /*0e20*/  IMAD.WIDE R8, R23, R23, R8 ;  /* 0x0000001717087225 */ /* 0x000fce00078e0208 */
.L_x_20:
[----:B------:R-:W-:Y:S05]  /*0e30*/  BRA.U !UP1, `(.L_x_16) ;  /* 0x0000000109207547 */ /* 0x000fea000b800000 */
[----:B------:R-:W-:-:S05]  /*0e40*/  UMOV UR4, URZ ;  /* 0x000000ff00047c82 */ /* 0x000fca0008000000 */
.L_x_21:
[----:B------:R-:W-:-:S06]  /*0e50*/  IMAD.WIDE.U32 R4, R7, 0x4, R2 ;  /* 0x0000000407047825 */ /* 0x000fcc00078e0002 */
[----:B------:R-:W2:Y:S01]  /*0e60*/  LD.E R5, desc[UR8][R4.64] ;  /* 0x0000000804057980 */ /* 0x000ea2000c101900 */
[----:B------:R-:W-:Y:S01]  /*0e70*/  UIADD3 UR4, UPT, UPT, UR4, 0x1, URZ ;  /* 0x0000000104047890 */ /* 0x000fe2000fffe0ff */
[----:B------:R-:W-:-:S03]  /*0e80*/  VIADD R7, R7, 0x1 ;  /* 0x0000000107077836 */ /* 0x000fc60000000000 */
[----:B------:R-:W-:Y:S01]  /*0e90*/  UISETP.NE.AND UP0, UPT, UR4, UR5, UPT ;  /* 0x000000050400728c */ /* 0x000fe2000bf05270 */
[----:B--2---:R-:W-:-:S08]  /*0ea0*/  IMAD.WIDE R8, R5, R5, R8 ;  /* 0x0000000505087225 */ /* 0x004fd000078e0208 */
[----:B------:R-:W-:Y:S05]  /*0eb0*/  BRA.U UP0, `(.L_x_21) ;  /* 0xfffffffd00e47547 */ /* 0x000fea000b83ffff */
.L_x_16:
[----:B------:R-:W-:Y:S01]  /*0ec0*/  ULEA UR4, UR11, UR10, 0x18 ;  /* 0x0000000a0b047291 */ /* 0x000fe2000f8ec0ff */
[----:B------:R-:W-:Y:S01]  /*0ed0*/  IMAD.MOV.U32 R10, RZ, RZ, R8 ;  /* 0x000000ffff0a7224 */ /* 0x000fe200078e0008 */
[----:B------:R-:W-:-:S07]  /*0ee0*/  MOV R11, R9 ;  /* 0x00000009000b7202 */ /* 0x000fce0000000f00 */
[----:B------:R2:W-:Y:S03]  /*0ef0*/  STS.128 [UR4], R8 ;  /* 0x00000008ff007988 */ /* 0x0005e60008000c04 */
.L_x_15:
[----:B------:R-:W-:Y:S05]  /*0f00*/  BSYNC.RECONVERGENT B0 ;  /* 0x0000000000007941 */ /* 0x000fea0003800200 */
.L_x_14:
[----:B------:R-:W3:Y:S02]  /*0f10*/  LDCU UR4, c[0x0][0x384] ;  /* 0x00007080ff0477ac */ /* 0x000ee40008000800 */
[----:B---3--:R-:W-:Y:S01]  /*0f20*/  UISETP.GE.AND UP0, UPT, UR4, 0x1, UPT ;  /* 0x000000010400788c */ /* 0x008fe2000bf06270 */
[----:B------:R-:W-:Y:S08]  /*0f30*/  BAR.SYNC.DEFER_BLOCKING 0x0 ;  /* 0x0000000000007b1d */ /* 0x000ff00000010000 */
[----:B------:R-:W-:Y:S05]  /*0f40*/  BRA.U !UP0, `(.L_x_22) ;  /* 0x0000001d082c7547 */ /* 0x000fea000b800000 */
[----:B01---5:R-:W-:Y:S02]  /*0f50*/  IMAD.MOV.U32 R5, RZ, RZ, R18 ;  /* 0x000000ffff057224 */ /* 0x023fe400078e0012 */
[----:B------:R-:W-:Y:S02]  /*0f60*/  IMAD.MOV.U32 R4, RZ, RZ, R19 ;  /* 0x000000ffff047224 */ /* 0x000fe400078e0013 */
[----:B------:R-:W-:Y:S02]  /*0f70*/  IMAD.MOV.U32 R3, RZ, RZ, R16 ;  /* 0x000000ffff037224 */ /* 0x000fe400078e0010 */
[----:B------:R-:W-:Y:S02]  /*0f80*/  IMAD.MOV.U32 R2, RZ, RZ, R17 ;  /* 0x000000ffff027224 */ /* 0x000fe400078e0011 */
[----:B------:R-:W-:-:S07]  /*0f90*/  IMAD.MOV.U32 R0, RZ, RZ, RZ ;  /* 0x000000ffff007224 */ /* 0x000fce00078e00ff */
.L_x_40:
[----:B--2---:R-:W2:Y:S01]  /*0fa0*/  LDCU UR4, c[0x0][0x380] ;  /* 0x00007000ff0477ac */ /* 0x004ea20008000800 */
[----:B------:R-:W-:Y:S01]  /*0fb0*/  BSSY.RECONVERGENT B0, `(.L_x_23) ;  /* 0x00000f6000007945 */ /* 0x000fe20003800200 */
[----:B---3--:R-:W-:Y:S01]  /*0fc0*/  IMAD.MOV.U32 R13, RZ, RZ, -0x1 ;  /* 0xffffffffff0d7424 */ /* 0x008fe200078e00ff */
[----:B-1----:R-:W-:Y:S01]  /*0fd0*/  MOV R7, 0xffffffff ;  /* 0xffffffff00077802 */ /* 0x002fe20000000f00 */
[----:B------:R-:W-:Y:S02]  /*0fe0*/  IMAD.MOV.U32 R12, RZ, RZ, 0x7fffffff ;  /* 0x7fffffffff0c7424 */ /* 0x000fe400078e00ff */
[----:B--2---:R-:W-:-:S05]  /*0ff0*/  IMAD.U32 R8, RZ, RZ, UR4 ;  /* 0x00000004ff087e24 */ /* 0x004fca000f8e00ff */
[----:B------:R-:W-:-:S13]  /*1000*/  ISETP.GE.AND P1, PT, R6, R8, PT ;  /* 0x000000080600720c */ /* 0x000fda0003f26270 */
[----:B------:R-:W-:Y:S05]  /*1010*/  @P1 BRA `(.L_x_24) ;  /* 0x0000000c00bc1947 */ /* 0x000fea0003800000 */
[----:B------:R-:W-:Y:S02]  /*1020*/  ISETP.GE.AND P1, PT, R8, 0x2, PT ;  /* 0x000000020800780c */ /* 0x000fe40003f26270 */
[----:B------:R-:W-:-:S11]  /*1030*/  CS2R R16, SRZ ;  /* 0x0000000000107805 */ /* 0x000fd6000001ff00 */
[----:B------:R-:W-:Y:S05]  /*1040*/  @!P1 BRA `(.L_x_25) ;  /* 0x0000000c00509947 */ /* 0x000fea0003800000 */
[----:B------:R-:W0:Y:S01]  /*1050*/  S2UR UR5, SR_CgaCtaId ;  /* 0x00000000000579c3 */ /* 0x000e220000008800 */
[----:B------:R-:W-:Y:S01]  /*1060*/  UMOV UR4, 0x400 ;  /* 0x0000040000047882 */ /* 0x000fe20000000000 */
[----:B------:R-:W-:Y:S01]  /*1070*/  VIADD R10, R8, 0xfffffffe ;  /* 0xfffffffe080a7836 */ /* 0x000fe20000000000 */
[----:B------:R-:W-:Y:S01]  /*1080*/  UIADD3 UR4, UPT, UPT, UR4, 0x80, URZ ;  /* 0x0000008004047890 */ /* 0x000fe2000fffe0ff */
[----:B------:R-:W-:Y:S01]  /*1090*/  IMAD.MOV.U32 R22, RZ, RZ, 0x1 ;  /* 0x00000001ff167424 */ /* 0x000fe200078e00ff */
[----:B------:R-:W-:Y:S02]  /*10a0*/  CS2R R16, SRZ ;  /* 0x0000000000107805 */ /* 0x000fe4000001ff00 */
[----:B------:R-:W-:Y:S01]  /*10b0*/  ISETP.GE.U32.AND P1, PT, R10, 0x3, PT ;  /* 0x000000030a00780c */ /* 0x000fe20003f26070 */
[----:B0-----:R-:W-:-:S09]  /*10c0*/  ULEA UR4, UR5, UR4, 0x18 ;  /* 0x0000000405047291 */ /* 0x001fd2000f8ec0ff */
[----:B------:R-:W0:Y:S02]  /*10d0*/  LDS.S8 R9, [R6+UR4] ;  /* 0x0000000406097984 */ /* 0x000e240008000200 */
[----:B0-----:R-:W-:Y:S01]  /*10e0*/  IMAD.SHL.U32 R9, R9, 0x2, RZ ;  /* 0x0000000209097824 */ /* 0x001fe200078e00ff */
[----:B------:R-:W-:Y:S06]  /*10f0*/  @!P1 BRA `(.L_x_26) ;  /* 0x0000000400c49947 */ /* 0x000fec0003800000 */
[----:B------:R-:W0:Y:S01]  /*1100*/  S2UR UR7, SR_SWINHI ;  /* 0x00000000000779c3 */ /* 0x000e220000002f00 */
[----:B------:R-:W-:Y:S01]  /*1110*/  VIADD R21, R8, 0xffffffff ;  /* 0xffffffff08157836 */ /* 0x000fe20000000000 */
[----:B------:R-:W-:Y:S01]  /*1120*/  CS2R R16, SRZ ;  /* 0x0000000000107805 */ /* 0x000fe2000001ff00 */
[----:B------:R-:W-:Y:S01]  /*1130*/  IMAD.MOV.U32 R20, RZ, RZ, R6 ;  /* 0x000000ffff147224 */ /* 0x000fe200078e0006 */
[----:B------:R-:W1:Y:S02]  /*1140*/  LDCU UR10, c[0x0][0x380] ;  /* 0x00007000ff0a77ac */ /* 0x000e640008000800 */
[----:B------:R-:W-:Y:S01]  /*1150*/  LOP3.LUT R21, R21, 0xfffffffc, RZ, 0xc0, !PT ;  /* 0xfffffffc15157812 */ /* 0x000fe200078ec0ff */
[----:B------:R-:W-:Y:S01]  /*1160*/  UMOV UR4, UR6 ;  /* 0x0000000600047c82 */ /* 0x000fe20008000000 */
[----:B0-----:R-:W-:Y:S01]  /*1170*/  UMOV UR5, UR7 ;  /* 0x0000000700057c82 */ /* 0x001fe20008000000 */
[----:B------:R-:W-:-:S04]  /*1180*/  UIADD3 UR4, UP0, UPT, UR4, 0x407, URZ ;  /* 0x0000040704047890 */ /* 0x000fc8000ff1e0ff */
[----:B------:R-:W-:Y:S02]  /*1190*/  ULOP3.LUT UR4, UR4, 0xfffffff8, URZ, 0xc0, !UPT ;  /* 0xfffffff804047892 */ /* 0x000fe4000f8ec0ff */
[----:B------:R-:W-:Y:S02]  /*11a0*/  UIADD3.X UR5, UPT, UPT, URZ, UR5, URZ, UP0, !UPT ;  /* 0x00000005ff057290 */ /* 0x000fe400087fe4ff */
[----:B------:R-:W-:-:S04]  /*11b0*/  UIADD3 UR4, UP0, UPT, UR4, 0x10, URZ ;  /* 0x0000001004047890 */ /* 0x000fc8000ff1e0ff */
[----:B------:R-:W-:Y:S02]  /*11c0*/  UIADD3.X UR5, UPT, UPT, URZ, UR5, URZ, UP0, !UPT ;  /* 0x00000005ff057290 */ /* 0x000fe400087fe4ff */
[----:B------:R-:W-:Y:S01]  /*11d0*/  IMAD.U32 R10, RZ, RZ, UR4 ;  /* 0x00000004ff0a7e24 */ /* 0x000fe2000f8e00ff */
[----:B------:R-:W-:-:S03]  /*11e0*/  UMOV UR4, 0x2 ;  /* 0x0000000200047882 */ /* 0x000fc60000000000 */
[----:B------:R-:W-:Y:S01]  /*11f0*/  MOV R11, UR5 ;  /* 0x00000005000b7c02 */ /* 0x000fe20008000f00 */
[----:B-1----:R-:W-:-:S06]  /*1200*/  UMOV UR5, 0xfffffffc ;  /* 0xfffffffc00057882 */ /* 0x002fcc0000000000 */
.L_x_27:
[----:B------:R-:W-:Y:S01]  /*1210*/  VIADD R19, R20, 0x1 ;  /* 0x0000000114137836 */ /* 0x000fe20000000000 */
[----:B------:R-:W-:Y:S01]  /*1220*/  UIADD3 UR7, UPT, UPT, UR4, -0x1, URZ ;  /* 0xffffffff04077890 */ /* 0x000fe2000fffe0ff */
[----:B------:R-:W-:Y:S02]  /*1230*/  IMAD.U32 R8, RZ, RZ, UR10 ;  /* 0x0000000aff087e24 */ /* 0x000fe4000f8e00ff */
[----:B------:R-:W-:-:S03]  /*1240*/  IMAD.MOV.U32 R26, RZ, RZ, RZ ;  /* 0x000000ffff1a7224 */ /* 0x000fc600078e00ff */
[----:B------:R-:W-:Y:S02]  /*1250*/  ISETP.GE.AND P1, PT, R19, R8, PT ;  /* 0x000000081300720c */ /* 0x000fe40003f26270 */
[----:B------:R-:W-:-:S11]  /*1260*/  ISETP.GE.U32.AND P2, PT, R6, UR7, PT ;  /* 0x0000000706007c0c */ /* 0x000fd6000bf46070 */
[----:B------:R-:W0:Y:S01]  /*1270*/  @!P1 S2R R19, SR_CgaCtaId ;  /* 0x0000000000139919 */ /* 0x000e220000008800 */
[----:B------:R-:W-:Y:S02]  /*1280*/  @!P1 MOV R18, 0x400 ;  /* 0x0000040000129802 */ /* 0x000fe40000000f00 */
[----:B------:R-:W-:Y:S01]  /*1290*/  @P2 MOV R22, 0x400 ;  /* 0x0000040000162802 */ /* 0x000fe20000000f00 */
[----:B------:R-:W1:Y:S02]  /*12a0*/  @P2 S2R R23, SR_CgaCtaId ;  /* 0x0000000000172919 */ /* 0x000e640000008800 */
[----:B------:R-:W-:Y:S02]  /*12b0*/  @!P1 VIADD R18, R18, 0x80 ;  /* 0x0000008012129836 */ /* 0x000fe40000000000 */
[----:B------:R-:W-:-:S03]  /*12c0*/  @P2 VIADD R22, R22, 0x80 ;  /* 0x0000008016162836 */ /* 0x000fc60000000000 */
[----:B0-----:R-:W-:Y:S02]  /*12d0*/  @!P1 LEA R19, R19, R18, 0x18 ;  /* 0x0000001213139211 */ /* 0x001fe400078ec0ff */
[----:B-1----:R-:W-:Y:S02]  /*12e0*/  @P2 LEA R23, R23, R22, 0x18 ;  /* 0x0000001617172211 */ /* 0x002fe400078ec0ff */
[--C-:B------:R-:W-:Y:S01]  /*12f0*/  @!P1 IADD3 R18, PT, PT, R19, UR4, R6.reuse ;  /* 0x0000000413129c10 */ /* 0x100fe2000fffe006 */
[----:B------:R-:W-:Y:S01]  /*1300*/  IMAD.MOV.U32 R19, RZ, RZ, RZ ;  /* 0x000000ffff137224 */ /* 0x000fe200078e00ff */
[----:B------:R-:W-:Y:S02]  /*1310*/  @P2 IADD3 R22, PT, PT, R23, UR5, R6 ;  /* 0x0000000517162c10 */ /* 0x000fe4000fffe006 */
[----:B------:R-:W-:-:S03]  /*1320*/  IADD3 R23, PT, PT, R20, 0x2, RZ ;  /* 0x0000000214177810 */ /* 0x000fc60007ffe0ff */
[----:B------:R0:W-:Y:S01]  /*1330*/  @!P1 LDS.S8 R19, [R18+-0x1] ;  /* 0xffffff0012139984 */ /* 0x0001e20000000200 */
[----:B------:R-:W-:-:S03]  /*1340*/  ISETP.GE.AND P1, PT, R23, R8, PT ;  /* 0x000000081700720c */ /* 0x000fc60003f26270 */
[----:B------:R-:W1:Y:S10]  /*1350*/  @P2 LDS.S8 R22, [R22+0x3] ;  /* 0x0000030016162984 */ /* 0x000e740000000200 */
[----:B------:R-:W2:Y:S01]  /*1360*/  @!P1 S2R R23, SR_CgaCtaId ;  /* 0x0000000000179919 */ /* 0x000ea20000008800 */
[----:B0-----:R-:W-:-:S05]  /*1370*/  @!P1 MOV R18, 0x400 ;  /* 0x0000040000129802 */ /* 0x001fca0000000f00 */
[----:B------:R-:W-:Y:S02]  /*1380*/  @!P1 VIADD R18, R18, 0x80 ;  /* 0x0000008012129836 */ /* 0x000fe40000000000 */
[----:B-1----:R-:W-:-:S03]  /*1390*/  @P2 IMAD.IADD R19, R19, 0x1, R22 ;  /* 0x0000000113132824 */ /* 0x002fc600078e0216 */
[----:B--2---:R-:W-:-:S04]  /*13a0*/  @!P1 LEA R23, R23, R18, 0x18 ;  /* 0x0000001217179211 */ /* 0x004fc800078ec0ff */
[----:B------:R-:W-:-:S05]  /*13b0*/  @!P1 IADD3 R18, PT, PT, R23, UR4, R6 ;  /* 0x0000000417129c10 */ /* 0x000fca000fffe006 */
[----:B------:R-:W-:Y:S01]  /*13c0*/  @!P1 LDS.S8 R26, [R18] ;  /* 0x00000000121a9984 */ /* 0x000fe20000000200 */
[----:B------:R-:W-:Y:S01]  /*13d0*/  ISETP.GT.U32.AND P1, PT, R6, UR7, PT ;  /* 0x0000000706007c0c */ /* 0x000fe2000bf24070 */
[----:B------:R-:W-:-:S12]  /*13e0*/  UIADD3 UR7, UPT, UPT, UR4, 0x1, URZ ;  /* 0x0000000104077890 */ /* 0x000fd8000fffe0ff */
[----:B------:R-:W0:Y:S01]  /*13f0*/  @P1 S2R R23, SR_CgaCtaId ;  /* 0x0000000000171919 */ /* 0x000e220000008800 */
[----:B------:R-:W-:-:S05]  /*1400*/  @P1 MOV R22, 0x400 ;  /* 0x0000040000161802 */ /* 0x000fca0000000f00 */
[----:B------:R-:W-:-:S05]  /*1410*/  @P1 VIADD R22, R22, 0x80 ;  /* 0x0000008016161836 */ /* 0x000fca0000000000 */
[----:B0-----:R-:W-:-:S04]  /*1420*/  @P1 LEA R23, R23, R22, 0x18 ;  /* 0x0000001617171211 */ /* 0x001fc800078ec0ff */
[----:B------:R-:W-:-:S05]  /*1430*/  @P1 IADD3 R22, PT, PT, R23, UR5, R6 ;  /* 0x0000000517161c10 */ /* 0x000fca000fffe006 */
[----:B------:R-:W0:Y:S02]  /*1440*/  @P1 LDS.S8 R23, [R22+0x2] ;  /* 0x0000020016171984 */ /* 0x000e240000000200 */
[----:B0-----:R-:W-:Y:S02]  /*1450*/  @P1 IMAD.IADD R26, R26, 0x1, R23 ;  /* 0x000000011a1a1824 */ /* 0x001fe400078e0217 */
[----:B------:R-:W-:-:S05]  /*1460*/  VIADD R23, R20, 0x3 ;  /* 0x0000000314177836 */ /* 0x000fca0000000000 */
[----:B------:R-:W-:-:S13]  /*1470*/  ISETP.GE.AND P1, PT, R23, R8, PT ;  /* 0x000000081700720c */ /* 0x000fda0003f26270 */
[----:B------:R-:W0:Y:S01]  /*1480*/  @!P1 S2R R23, SR_CgaCtaId ;  /* 0x0000000000179919 */ /* 0x000e220000008800 */
[----:B------:R-:W-:-:S05]  /*1490*/  @!P1 MOV R18, 0x400 ;  /* 0x0000040000129802 */ /* 0x000fca0000000f00 */
[----:B------:R-:W-:-:S05]  /*14a0*/  @!P1 VIADD R18, R18, 0x80 ;  /* 0x0000008012129836 */ /* 0x000fca0000000000 */
[----:B0-----:R-:W-:-:S04]  /*14b0*/  @!P1 LEA R23, R23, R18, 0x18 ;  /* 0x0000001217179211 */ /* 0x001fc800078ec0ff */
[----:B------:R-:W-:Y:S01]  /*14c0*/  @!P1 IADD3 R27, PT, PT, R23, UR4, R6 ;  /* 0x00000004171b9c10 */ /* 0x000fe2000fffe006 */
[----:B------:R-:W-:-:S06]  /*14d0*/  HFMA2 R23, -RZ, RZ, 0, 0 ;  /* 0x00000000ff177431 */ /* 0x000fcc00000001ff */
[----:B------:R-:W-:Y:S01]  /*14e0*/  @!P1 LDS.S8 R23, [R27+0x1] ;  /* 0x000001001b179984 */ /* 0x000fe20000000200 */
[----:B------:R-:W-:-:S13]  /*14f0*/  ISETP.GE.U32.AND P1, PT, R6, UR7, PT ;  /* 0x0000000706007c0c */ /* 0x000fda000bf26070 */
[----:B------:R-:W0:Y:S01]  /*1500*/  @P1 S2R R18, SR_CgaCtaId ;  /* 0x0000000000121919 */ /* 0x000e220000008800 */
[----:B------:R-:W-:-:S05]  /*1510*/  @P1 MOV R22, 0x400 ;  /* 0x0000040000161802 */ /* 0x000fca0000000f00 */
[----:B------:R-:W-:-:S05]  /*1520*/  @P1 VIADD R22, R22, 0x80 ;  /* 0x0000008016161836 */ /* 0x000fca0000000000 */
[----:B0-----:R-:W-:-:S04]  /*1530*/  @P1 LEA R18, R18, R22, 0x18 ;  /* 0x0000001612121211 */ /* 0x001fc800078ec0ff */
[----:B------:R-:W-:-:S05]  /*1540*/  @P1 IADD3 R22, PT, PT, R18, UR5, R6 ;  /* 0x0000000512161c10 */ /* 0x000fca000fffe006 */
[----:B------:R-:W0:Y:S02]  /*1550*/  @P1 LDS.S8 R18, [R22+0x1] ;  /* 0x0000010016121984 */ /* 0x000e240000000200 */
[----:B0-----:R-:W-:Y:S02]  /*1560*/  @P1 IMAD.IADD R23, R23, 0x1, R18 ;  /* 0x0000000117171824 */ /* 0x001fe400078e0212 */
[----:B------:R-:W2:Y:S01]  /*1570*/  LD.E R18, desc[UR8][R10.64+-0xc] ;  /* 0xfffff4080a127980 */ /* 0x000ea2000c101900 */
[----:B------:R-:W-:-:S04]  /*1580*/  IMAD.MOV R22, RZ, RZ, -R9 ;  /* 0x000000ffff167224 */ /* 0x000fc800078e0a09 */
[----:B------:R-:W-:-:S04]  /*1590*/  IMAD R19, R19, R22, RZ ;  /* 0x0000001613137224 */ /* 0x000fc800078e02ff */
[----:B--2---:R-:W-:-:S04]  /*15a0*/  IMAD R18, R18, 0x2, R19 ;  /* 0x0000000212127824 */ /* 0x004fc800078e0213 */
[----:B------:R-:W-:Y:S02]  /*15b0*/  IMAD.WIDE R18, R19, R18, R16 ;  /* 0x0000001213127225 */ /* 0x000fe400078e0210 */
[----:B------:R-:W2:Y:S01]  /*15c0*/  LD.E.64 R16, desc[UR8][R10.64+-0x8] ;  /* 0xfffff8080a107980 */ /* 0x000ea2000c101b00 */
[----:B------:R-:W-:Y:S01]  /*15d0*/  IADD3 R20, PT, PT, R20, 0x4, RZ ;  /* 0x0000000414147810 */ /* 0x000fe20007ffe0ff */
[-C--:B------:R-:W-:Y:S01]  /*15e0*/  IMAD R27, R26, R22.reuse, RZ ;  /* 0x000000161a1b7224 */ /* 0x080fe200078e02ff */
[----:B------:R-:W-:Y:S01]  /*15f0*/  UIADD3 UR7, UPT, UPT, UR4, 0x2, URZ ;  /* 0x0000000204077890 */ /* 0x000fe2000fffe0ff */
[----:B------:R-:W-:Y:S01]  /*1600*/  IMAD R23, R23, R22, RZ ;  /* 0x0000001617177224 */ /* 0x000fe200078e02ff */
[----:B------:R-:W-:Y:S01]  /*1610*/  ISETP.GE.AND P1, PT, R20, R8, PT ;  /* 0x000000081400720c */ /* 0x000fe20003f26270 */
[----:B--2---:R-:W-:Y:S02]  /*1620*/  IMAD R16, R16, 0x2, R27 ;  /* 0x0000000210107824 */ /* 0x004fe400078e021b */
[----:B------:R-:W-:-:S02]  /*1630*/  IMAD R17, R17, 0x2, R23 ;  /* 0x0000000211117824 */ /* 0x000fc400078e0217 */
[----:B------:R-:W-:-:S08]  /*1640*/  IMAD.WIDE R18, R27, R16, R18 ;  /* 0x000000101b127225 */ /* 0x000fd000078e0212 */
[----:B------:R-:W-:Y:S01]  /*1650*/  @!P1 MOV R16, 0x400 ;  /* 0x0000040000109802 */ /* 0x000fe20000000f00 */
[----:B------:R-:W-:Y:S02]  /*1660*/  IMAD.WIDE R18, R23, R17, R18 ;  /* 0x0000001117127225 */ /* 0x000fe400078e0212 */
[----:B------:R-:W0:Y:S02]  /*1670*/  @!P1 S2R R17, SR_CgaCtaId ;  /* 0x0000000000119919 */ /* 0x000e240000008800 */
[----:B------:R-:W-:-:S05]  /*1680*/  @!P1 VIADD R16, R16, 0x80 ;  /* 0x0000008010109836 */ /* 0x000fca0000000000 */
[----:B0-----:R-:W-:-:S04]  /*1690*/  @!P1 LEA R17, R17, R16, 0x18 ;  /* 0x0000001011119211 */ /* 0x001fc800078ec0ff */
[----:B------:R-:W-:Y:S01]  /*16a0*/  @!P1 IADD3 R23, PT, PT, R17, UR4, R6 ;  /* 0x0000000411179c10 */ /* 0x000fe2000fffe006 */
[----:B------:R-:W-:-:S06]  /*16b0*/  IMAD.MOV.U32 R17, RZ, RZ, RZ ;  /* 0x000000ffff117224 */ /* 0x000fcc00078e00ff */
[----:B------:R-:W-:Y:S01]  /*16c0*/  @!P1 LDS.S8 R17, [R23+0x2] ;  /* 0x0000020017119984 */ /* 0x000fe20000000200 */
[----:B------:R-:W-:-:S13]  /*16d0*/  ISETP.GE.U32.AND P1, PT, R6, UR7, PT ;  /* 0x0000000706007c0c */ /* 0x000fda000bf26070 */
[----:B------:R-:W0:Y:S01]  /*16e0*/  @P1 S2R R27, SR_CgaCtaId ;  /* 0x00000000001b1919 */ /* 0x000e220000008800 */
[----:B------:R-:W-:-:S05]  /*16f0*/  @P1 MOV R16, 0x400 ;  /* 0x0000040000101802 */ /* 0x000fca0000000f00 */
[----:B------:R-:W-:-:S05]  /*1700*/  @P1 VIADD R16, R16, 0x80 ;  /* 0x0000008010101836 */ /* 0x000fca0000000000 */
[----:B0-----:R-:W-:-:S04]  /*1710*/  @P1 LEA R27, R27, R16, 0x18 ;  /* 0x000000101b1b1211 */ /* 0x001fc800078ec0ff */
[----:B------:R-:W-:-:S05]  /*1720*/  @P1 IADD3 R27, PT, PT, R27, UR5, R6 ;  /* 0x000000051b1b1c10 */ /* 0x000fca000fffe006 */
[----:B------:R-:W0:Y:S02]  /*1730*/  @P1 LDS.S8 R16, [R27] ;  /* 0x000000001b101984 */ /* 0x000e240000000200 */
[----:B0-----:R-:W-:Y:S02]  /*1740*/  @P1 IMAD.IADD R17, R17, 0x1, R16 ;  /* 0x0000000111111824 */ /* 0x001fe400078e0210 */
[----:B------:R0:W2:Y:S01]  /*1750*/  LD.E R16, desc[UR8][R10.64] ;  /* 0x000000080a107980 */ /* 0x0000a2000c101900 */
[----:B------:R-:W-:Y:S01]  /*1760*/  ISETP.NE.AND P1, PT, R21, UR7, PT ;  /* 0x0000000715007c0c */ /* 0x000fe2000bf25270 */
[----:B------:R-:W-:Y:S01]  /*1770*/  IMAD R17, R17, R22, RZ ;  /* 0x0000001611117224 */ /* 0x000fe200078e02ff */
[----:B------:R-:W-:Y:S02]  /*1780*/  UIADD3 UR5, UPT, UPT, UR5, -0x4, URZ ;  /* 0xfffffffc05057890 */ /* 0x000fe4000fffe0ff */
[----:B------:R-:W-:Y:S01]  /*1790*/  UIADD3 UR4, UPT, UPT, UR4, 0x4, URZ ;  /* 0x0000000404047890 */ /* 0x000fe2000fffe0ff */
[----:B0-----:R-:W-:-:S05]  /*17a0*/  IADD3 R10, P2, PT, R10, 0x10, RZ ;  /* 0x000000100a0a7810 */ /* 0x001fca0007f5e0ff */
[----:B------:R-:W-:Y:S02]  /*17b0*/  IMAD.X R11, RZ, RZ, R11, P2 ;  /* 0x000000ffff0b7224 */ /* 0x000fe400010e060b */
[----:B--2---:R-:W-:-:S04]  /*17c0*/  IMAD R16, R16, 0x2, R17 ;  /* 0x0000000210107824 */ /* 0x004fc800078e0211 */
[----:B------:R-:W-:Y:S01]  /*17d0*/  IMAD.WIDE R16, R17, R16, R18 ;  /* 0x0000001011107225 */ /* 0x000fe200078e0212 */
[----:B------:R-:W-:Y:S06]  /*17e0*/  @P1 BRA `(.L_x_27) ;  /* 0xfffffff800881947 */ /* 0x000fec000383ffff */
[----:B------:R-:W-:-:S06]  /*17f0*/  UIADD3 UR4, UPT, UPT, UR4, -0x1, URZ ;  /* 0xffffffff04047890 */ /* 0x000fcc000fffe0ff */
[----:B------:R-:W-:-:S07]  /*1800*/  MOV R22, UR4 ;  /* 0x0000000400167c02 */ /* 0x000fce0008000f00 */
.L_x_26:
[----:B------:R-:W-:Y:S01]  /*1810*/  VIADD R10, R8, 0xffffffff ;  /* 0xffffffff080a7836 */ /* 0x000fe20000000000 */
[----:B------:R-:W-:Y:S04]  /*1820*/  BSSY.RECONVERGENT B1, `(.L_x_25) ;  /* 0x0000056000017945 */ /* 0x000fe80003800200 */
[----:B------:R-:W-:-:S13]  /*1830*/  LOP3.LUT P1, R10, R10, 0x3, RZ, 0xc0, !PT ;  /* 0x000000030a0a7812 */ /* 0x000fda000782c0ff */
[----:B------:R-:W-:Y:S05]  /*1840*/  @!P1 BRA `(.L_x_28) ;  /* 0x00000004004c9947 */ /* 0x000fea0003800000 */
[----:B------:R-:W0:Y:S01]  /*1850*/  S2R R11, SR_SWINHI ;  /* 0x00000000000b7919 */ /* 0x000e220000002f00 */
[----:B------:R-:W-:Y:S01]  /*1860*/  ISETP.NE.AND P3, PT, R10, 0x1, PT ;  /* 0x000000010a00780c */ /* 0x000fe20003f65270 */
[----:B------:R-:W-:Y:S01]  /*1870*/  IMAD.U32 R18, RZ, RZ, UR6 ;  /* 0x00000006ff127e24 */ /* 0x000fe2000f8e00ff */
[----:B------:R-:W-:Y:S01]  /*1880*/  LOP3.LUT R20, R8, 0x1, RZ, 0xc0, !PT ;  /* 0x0000000108147812 */ /* 0x000fe200078ec0ff */
[----:B------:R-:W-:Y:S03]  /*1890*/  BSSY.RECONVERGENT B2, `(.L_x_29) ;  /* 0x0000035000027945 */ /* 0x000fe60003800200 */
[----:B------:R-:W-:Y:S02]  /*18a0*/  ISETP.NE.U32.AND P2, PT, R20, 0x1, PT ;  /* 0x000000011400780c */ /* 0x000fe40003f45070 */
[----:B------:R-:W-:Y:S02]  /*18b0*/  MOV R18, R18 ;  /* 0x0000001200127202 */ /* 0x000fe40000000f00 */
[----:B0-----:R-:W-:-:S02]  /*18c0*/  MOV R19, R11 ;  /* 0x0000000b00137202 */ /* 0x001fc40000000f00 */
[----:B------:R-:W-:-:S04]  /*18d0*/  IADD3 R10, P1, PT, R18, 0x407, RZ ;  /* 0x00000407120a7810 */ /* 0x000fc80007f3e0ff */
[----:B------:R-:W-:Y:S01]  /*18e0*/  LOP3.LUT R10, R10, 0xfffffff8, RZ, 0xc0, !PT ;  /* 0xfffffff80a0a7812 */ /* 0x000fe200078ec0ff */
[----:B------:R-:W-:Y:S08]  /*18f0*/  @!P3 BRA `(.L_x_30) ;  /* 0x0000000000b8b947 */ /* 0x000ff00003800000 */
[----:B------:R-:W-:Y:S01]  /*1900*/  IMAD.IADD R11, R22, 0x1, R6 ;  /* 0x00000001160b7824 */ /* 0x000fe200078e0206 */
[----:B------:R-:W-:Y:S01]  /*1910*/  ISETP.GE.U32.AND P3, PT, R6, R22, PT ;  /* 0x000000160600720c */ /* 0x000fe20003f66070 */
[----:B------:R-:W-:-:S03]  /*1920*/  IMAD.MOV.U32 R27, RZ, RZ, RZ ;  /* 0x000000ffff1b7224 */ /* 0x000fc600078e00ff */
[C---:B------:R-:W-:Y:S02]  /*1930*/  ISETP.GE.AND P4, PT, R11.reuse, R8, PT ;  /* 0x000000080b00720c */ /* 0x040fe40003f86270 */
[----:B------:R-:W-:-:S07]  /*1940*/  IADD3 R11, PT, PT, R11, 0x1, RZ ;  /* 0x000000010b0b7810 */ /* 0x000fce0007ffe0ff */
[----:B------:R-:W-:-:S04]  /*1950*/  @P3 MOV R23, 0x400 ;  /* 0x0000040000173802 */ /* 0x000fc80000000f00 */
[----:B------:R-:W0:Y:S01]  /*1960*/  @!P4 S2R R21, SR_CgaCtaId ;  /* 0x000000000015c919 */ /* 0x000e220000008800 */
[----:B------:R-:W-:Y:S01]  /*1970*/  @!P4 MOV R20, 0x400 ;  /* 0x000004000014c802 */ /* 0x000fe20000000f00 */
[----:B------:R-:W-:-:S04]  /*1980*/  @P3 VIADD R23, R23, 0x80 ;  /* 0x0000008017173836 */ /* 0x000fc80000000000 */
[----:B------:R-:W-:-:S05]  /*1990*/  @!P4 VIADD R20, R20, 0x80 ;  /* 0x000000801414c836 */ /* 0x000fca0000000000 */
[----:B0-----:R-:W-:Y:S02]  /*19a0*/  @!P4 LEA R21, R21, R20, 0x18 ;  /* 0x000000141515c211 */ /* 0x001fe400078ec0ff */
[----:B------:R-:W0:Y:S02]  /*19b0*/  @P3 S2R R20, SR_CgaCtaId ;  /* 0x0000000000143919 */ /* 0x000e240000008800 */
[----:B------:R-:W-:-:S05]  /*19c0*/  @!P4 IADD3 R21, PT, PT, R22, R21, R6 ;  /* 0x000000151615c210 */ /* 0x000fca0007ffe006 */
[----:B------:R-:W-:Y:S01]  /*19d0*/  @!P4 LDS.S8 R27, [R21] ;  /* 0x00000000151bc984 */ /* 0x000fe20000000200 */
[----:B------:R-:W-:-:S13]  /*19e0*/  ISETP.GE.AND P4, PT, R11, R8, PT ;  /* 0x000000080b00720c */ /* 0x000fda0003f86270 */
[----:B------:R-:W1:Y:S01]  /*19f0*/  @!P4 S2R R26, SR_CgaCtaId ;  /* 0x00000000001ac919 */ /* 0x000e620000008800 */
[----:B------:R-:W-:-:S05]  /*1a00*/  @!P4 MOV R11, 0x400 ;  /* 0x00000400000bc802 */ /* 0x000fca0000000f00 */
[----:B------:R-:W-:Y:S01]  /*1a10*/  @!P4 VIADD R11, R11, 0x80 ;  /* 0x000000800b0bc836 */ /* 0x000fe20000000000 */
[----:B0-----:R-:W-:-:S04]  /*1a20*/  @P3 LEA R23, R20, R23, 0x18 ;  /* 0x0000001714173211 */ /* 0x001fc800078ec0ff */
[----:B------:R-:W-:Y:S01]  /*1a30*/  @P3 IADD3 R20, PT, PT, R23, R6, -R22 ;  /* 0x0000000617143210 */ /* 0x000fe20007ffe816 */
[----:B------:R-:W-:-:S05]  /*1a40*/  IMAD.MOV.U32 R23, RZ, RZ, RZ ;  /* 0x000000ffff177224 */ /* 0x000fca00078e00ff */
[----:B------:R-:W0:Y:S01]  /*1a50*/  @P3 LDS.S8 R20, [R20] ;  /* 0x0000000014143984 */ /* 0x000e220000000200 */
[----:B-1----:R-:W-:-:S04]  /*1a60*/  @!P4 LEA R11, R26, R11, 0x18 ;  /* 0x0000000b1a0bc211 */ /* 0x002fc800078ec0ff */
[----:B------:R-:W-:-:S05]  /*1a70*/  @!P4 IADD3 R26, PT, PT, R22, R11, R6 ;  /* 0x0000000b161ac210 */ /* 0x000fca0007ffe006 */
[----:B------:R-:W-:Y:S01]  /*1a80*/  @!P4 LDS.S8 R23, [R26+0x1] ;  /* 0x000001001a17c984 */ /* 0x000fe20000000200 */
[----:B0-----:R-:W-:Y:S01]  /*1a90*/  @P3 IMAD.IADD R27, R27, 0x1, R20 ;  /* 0x000000011b1b3824 */ /* 0x001fe200078e0214 */
[----:B------:R-:W-:-:S13]  /*1aa0*/  ISETP.GT.U32.AND P3, PT, R6, R22, PT ;  /* 0x000000160600720c */ /* 0x000fda0003f64070 */
[----:B------:R-:W0:Y:S01]  /*1ab0*/  @P3 S2R R11, SR_CgaCtaId ;  /* 0x00000000000b3919 */ /* 0x000e220000008800 */
[----:B------:R-:W-:-:S05]  /*1ac0*/  @P3 MOV R20, 0x400 ;  /* 0x0000040000143802 */ /* 0x000fca0000000f00 */
[----:B------:R-:W-:-:S05]  /*1ad0*/  @P3 VIADD R20, R20, 0x80 ;  /* 0x0000008014143836 */ /* 0x000fca0000000000 */
[----:B0-----:R-:W-:-:S04]  /*1ae0*/  @P3 LEA R11, R11, R20, 0x18 ;  /* 0x000000140b0b3211 */ /* 0x001fc800078ec0ff */
[----:B------:R-:W-:-:S05]  /*1af0*/  @P3 IADD3 R11, PT, PT, R11, R6, -R22 ;  /* 0x000000060b0b3210 */ /* 0x000fca0007ffe816 */
[----:B------:R0:W1:Y:S02]  /*1b00*/  @P3 LDS.S8 R20, [R11+-0x1] ;  /* 0xffffff000b143984 */ /* 0x0000640000000200 */
[----:B0-----:R-:W-:Y:S01]  /*1b10*/  IADD3.X R11, PT, PT, RZ, R19, RZ, P1, !PT ;  /* 0x00000013ff0b7210 */ /* 0x001fe20000ffe4ff */
[----:B-1----:R-:W-:Y:S02]  /*1b20*/  @P3 IMAD.IADD R23, R23, 0x1, R20 ;  /* 0x0000000117173824 */ /* 0x002fe400078e0214 */
[----:B------:R-:W-:-:S04]  /*1b30*/  IMAD.MOV R20, RZ, RZ, -R9 ;  /* 0x000000ffff147224 */ /* 0x000fc800078e0a09 */
[-C--:B------:R-:W-:Y:S02]  /*1b40*/  IMAD R27, R27, R20.reuse, RZ ;  /* 0x000000141b1b7224 */ /* 0x080fe400078e02ff */
[----:B------:R-:W-:Y:S02]  /*1b50*/  IMAD R23, R23, R20, RZ ;  /* 0x0000001417177224 */ /* 0x000fe400078e02ff */
[----:B------:R-:W-:-:S05]  /*1b60*/  IMAD.WIDE.U32 R20, R22, 0x4, R10 ;  /* 0x0000000416147825 */ /* 0x000fca00078e000a */
[----:B------:R-:W2:Y:S02]  /*1b70*/  LD.E R26, desc[UR8][R20.64] ;  /* 0x00000008141a7980 */ /* 0x000ea4000c101900 */
[----:B--2---:R-:W-:-:S04]  /*1b80*/  IMAD R26, R26, 0x2, R27 ;  /* 0x000000021a1a7824 */ /* 0x004fc800078e021b */
[----:B------:R-:W-:Y:S02]  /*1b90*/  IMAD.WIDE R16, R27, R26, R16 ;  /* 0x0000001a1b107225 */ /* 0x000fe400078e0210 */
[----:B------:R-:W2:Y:S02]  /*1ba0*/  LD.E R26, desc[UR8][R20.64+0x4] ;  /* 0x00000408141a7980 */ /* 0x000ea4000c101900 */
[----:B------:R-:W-:Y:S02]  /*1bb0*/  VIADD R22, R22, 0x2 ;  /* 0x0000000216167836 */ /* 0x000fe40000000000 */
[----:B--2---:R-:W-:-:S04]  /*1bc0*/  IMAD R26, R26, 0x2, R23 ;  /* 0x000000021a1a7824 */ /* 0x004fc800078e0217 */
[----:B------:R-:W-:-:S07]  /*1bd0*/  IMAD.WIDE R16, R23, R26, R16 ;  /* 0x0000001a17107225 */ /* 0x000fce00078e0210 */
.L_x_30:
[----:B------:R-:W-:Y:S05]  /*1be0*/  BSYNC.RECONVERGENT B2 ;  /* 0x0000000000027941 */ /* 0x000fea0003800200 */
.L_x_29:
[----:B------:R-:W-:Y:S05]  /*1bf0*/  @!P2 BRA `(.L_x_28) ;  /* 0x000000000060a947 */ /* 0x000fea0003800000 */
[----:B------:R-:W-:Y:S02]  /*1c00*/  IMAD.X R11, RZ, RZ, R19, P1 ;  /* 0x000000ffff0b7224 */ /* 0x000fe400008e0613 */
[----:B------:R-:W-:-:S06]  /*1c10*/  IMAD.WIDE.U32 R10, R22, 0x4, R10 ;  /* 0x00000004160a7825 */ /* 0x000fcc00078e000a */
[----:B------:R0:W2:Y:S01]  /*1c20*/  LD.E R10, desc[UR8][R10.64] ;  /* 0x000000080a0a7980 */ /* 0x0000a2000c101900 */
[C---:B------:R-:W-:Y:S01]  /*1c30*/  IMAD.IADD R19, R6.reuse, 0x1, R22 ;  /* 0x0000000106137824 */ /* 0x040fe200078e0216 */
[----:B------:R-:W-:Y:S01]  /*1c40*/  ISETP.GE.U32.AND P2, PT, R6, R22, PT ;  /* 0x000000160600720c */ /* 0x000fe20003f46070 */
[----:B------:R-:W-:-:S03]  /*1c50*/  IMAD.MOV R9, RZ, RZ, -R9 ;  /* 0x000000ffff097224 */ /* 0x000fc600078e0a09 */
[----:B------:R-:W-:-:S09]  /*1c60*/  ISETP.GE.AND P1, PT, R19, R8, PT ;  /* 0x000000081300720c */ /* 0x000fd20003f26270 */
[----:B------:R-:W1:Y:S01]  /*1c70*/  @P2 S2R R21, SR_CgaCtaId ;  /* 0x0000000000152919 */ /* 0x000e620000008800 */
[----:B------:R-:W-:-:S03]  /*1c80*/  @P2 MOV R18, 0x400 ;  /* 0x0000040000122802 */ /* 0x000fc60000000f00 */
[----:B------:R-:W3:Y:S01]  /*1c90*/  @!P1 S2R R19, SR_CgaCtaId ;  /* 0x0000000000139919 */ /* 0x000ee20000008800 */
[----:B------:R-:W-:Y:S01]  /*1ca0*/  @!P1 MOV R8, 0x400 ;  /* 0x0000040000089802 */ /* 0x000fe20000000f00 */
[----:B------:R-:W-:-:S03]  /*1cb0*/  @P2 VIADD R18, R18, 0x80 ;  /* 0x0000008012122836 */ /* 0x000fc60000000000 */
[----:B------:R-:W-:Y:S02]  /*1cc0*/  @!P1 IADD3 R8, PT, PT, R8, 0x80, RZ ;  /* 0x0000008008089810 */ /* 0x000fe40007ffe0ff */
[----:B-1----:R-:W-:Y:S02]  /*1cd0*/  @P2 LEA R21, R21, R18, 0x18 ;  /* 0x0000001215152211 */ /* 0x002fe400078ec0ff */
[----:B---3--:R-:W-:Y:S01]  /*1ce0*/  @!P1 LEA R19, R19, R8, 0x18 ;  /* 0x0000000813139211 */ /* 0x008fe200078ec0ff */
[----:B------:R-:W-:Y:S01]  /*1cf0*/  IMAD.MOV.U32 R8, RZ, RZ, RZ ;  /* 0x000000ffff087224 */ /* 0x000fe200078e00ff */
[----:B0-----:R-:W-:Y:S02]  /*1d00*/  @P2 IADD3 R11, PT, PT, R21, R6, -R22 ;  /* 0x00000006150b2210 */ /* 0x001fe40007ffe816 */
[----:B------:R-:W-:-:S04]  /*1d10*/  @!P1 IADD3 R22, PT, PT, R22, R19, R6 ;  /* 0x0000001316169210 */ /* 0x000fc80007ffe006 */
[----:B------:R-:W-:Y:S04]  /*1d20*/  @P2 LDS.S8 R11, [R11] ;  /* 0x000000000b0b2984 */ /* 0x000fe80000000200 */
[----:B------:R-:W0:Y:S02]  /*1d30*/  @!P1 LDS.S8 R8, [R22] ;  /* 0x0000000016089984 */ /* 0x000e240000000200 */
[----:B0-----:R-:W-:-:S04]  /*1d40*/  @P2 IMAD.IADD R8, R8, 0x1, R11 ;  /* 0x0000000108082824 */ /* 0x001fc800078e020b */
[----:B------:R-:W-:-:S04]  /*1d50*/  IMAD R9, R8, R9, RZ ;  /* 0x0000000908097224 */ /* 0x000fc800078e02ff */
[----:B--2---:R-:W-:-:S04]  /*1d60*/  IMAD R10, R10, 0x2, R9 ;  /* 0x000000020a0a7824 */ /* 0x004fc800078e0209 */
[----:B------:R-:W-:-:S07]  /*1d70*/  IMAD.WIDE R16, R9, R10, R16 ;  /* 0x0000000a09107225 */ /* 0x000fce00078e0210 */
.L_x_28:
[----:B------:R-:W-:Y:S05]  /*1d80*/  BSYNC.RECONVERGENT B1 ;  /* 0x0000000000017941 */ /* 0x000fea0003800200 */
.L_x_25:
[----:B------:R-:W0:Y:S01]  /*1d90*/  S2UR UR7, SR_SWINHI ;  /* 0x00000000000779c3 */ /* 0x000e220000002f00 */
[----:B------:R-:W-:Y:S01]  /*1da0*/  UMOV UR4, UR6 ;  /* 0x0000000600047c82 */ /* 0x000fe20008000000 */
[----:B0-----:R-:W-:Y:S01]  /*1db0*/  UMOV UR5, UR7 ;  /* 0x0000000700057c82 */ /* 0x001fe20008000000 */
[----:B------:R-:W-:-:S04]  /*1dc0*/  UIADD3 UR4, UP0, UPT, UR4, 0x407, URZ ;  /* 0x0000040704047890 */ /* 0x000fc8000ff1e0ff */
[----:B------:R-:W-:Y:S02]  /*1dd0*/  ULOP3.LUT UR4, UR4, 0xfffffff8, URZ, 0xc0, !UPT ;  /* 0xfffffff804047892 */ /* 0x000fe4000f8ec0ff */
[----:B------:R-:W-:-:S04]  /*1de0*/  UIADD3.X UR5, UPT, UPT, URZ, UR5, URZ, UP0, !UPT ;  /* 0x00000005ff057290 */ /* 0x000fc800087fe4ff */
[----:B------:R-:W-:Y:S02]  /*1df0*/  IMAD.U32 R8, RZ, RZ, UR4 ;  /* 0x00000004ff087e24 */ /* 0x000fe4000f8e00ff */
[----:B------:R-:W-:Y:S02]  /*1e00*/  IMAD.U32 R9, RZ, RZ, UR5 ;  /* 0x00000005ff097e24 */ /* 0x000fe4000f8e00ff */
[----:B------:R-:W-:-:S06]  /*1e10*/  IMAD.WIDE.U32 R8, R6, 0x4, R8 ;  /* 0x0000000406087825 */ /* 0x000fcc00078e0008 */
[----:B------:R-:W2:Y:S02]  /*1e20*/  LD.E R9, desc[UR8][R8.64+0x800] ;  /* 0x0008000808097980 */ /* 0x000ea4000c101900 */
[----:B--2---:R-:W-:-:S13]  /*1e30*/  ISETP.GE.AND P1, PT, R0, R9, PT ;  /* 0x000000090000720c */ /* 0x004fda0003f26270 */
[----:B------:R-:W-:Y:S05]  /*1e40*/  @P1 BRA `(.L_x_31) ;  /* 0x0000000000241947 */ /* 0x000fea0003800000 */
[----:B------:R-:W0:Y:S01]  /*1e50*/  S2UR UR5, SR_CgaCtaId ;  /* 0x00000000000579c3 */ /* 0x000e220000008800 */
[----:B------:R-:W-:Y:S02]  /*1e60*/  UMOV UR4, 0x400 ;  /* 0x0000040000047882 */ /* 0x000fe40000000000 */
[----:B0-----:R-:W-:-:S09]  /*1e70*/  ULEA UR4, UR5, UR4, 0x18 ;  /* 0x0000000405047291 */ /* 0x001fd2000f8ec0ff */
[----:B------:R-:W0:Y:S02]  /*1e80*/  LDS.128 R8, [UR4] ;  /* 0x00000004ff087984 */ /* 0x000e240008000c00 */
[----:B0-----:R-:W-:-:S04]  /*1e90*/  IADD3 R19, P1, PT, R8, R16, RZ ;  /* 0x0000001008137210 */ /* 0x001fc80007f3e0ff */
[----:B------:R-:W-:Y:S02]  /*1ea0*/  IADD3.X R9, PT, PT, R9, R17, RZ, P1, !PT ;  /* 0x0000001109097210 */ /* 0x000fe40000ffe4ff */
[----:B------:R-:W-:-:S04]  /*1eb0*/  ISETP.GE.U32.AND P1, PT, R19, R10, PT ;  /* 0x0000000a1300720c */ /* 0x000fc80003f26070 */
[----:B------:R-:W-:-:S13]  /*1ec0*/  ISETP.GE.AND.EX P1, PT, R9, R11, PT, P1 ;  /* 0x0000000b0900720c */ /* 0x000fda0003f26310 */
[----:B------:R-:W-:Y:S05]  /*1ed0*/  @P1 BRA `(.L_x_24) ;  /* 0x00000000000c1947 */ /* 0x000fea0003800000 */
.L_x_31:
[----:B------:R-:W-:Y:S02]  /*1ee0*/  IMAD.MOV.U32 R7, RZ, RZ, R16 ;  /* 0x000000ffff077224 */ /* 0x000fe400078e0010 */
[----:B------:R-:W-:Y:S02]  /*1ef0*/  IMAD.MOV.U32 R12, RZ, RZ, R17 ;  /* 0x000000ffff0c7224 */ /* 0x000fe400078e0011 */
[----:B------:R-:W-:-:S07]  /*1f00*/  IMAD.MOV.U32 R13, RZ, RZ, R6 ;  /* 0x000000ffff0d7224 */ /* 0x000fce00078e0006 */
.L_x_24:
[----:B------:R-:W-:Y:S05]  /*1f10*/  BSYNC.RECONVERGENT B0 ;  /* 0x0000000000007941 */ /* 0x000fea0003800200 */
.L_x_23:
[----:B------:R-:W0:Y:S01]  /*1f20*/  SHFL.DOWN PT, R8, R7, 0x10, 0x1f ;  /* 0x0a001f0007087f89 */ /* 0x000e2200000e0000 */
[----:B------:R-:W-:-:S03]  /*1f30*/  LOP3.LUT P3, RZ, R6, 0x1f, RZ, 0xc0, !PT ;  /* 0x0000001f06ff7812 */ /* 0x000fc6000786c0ff */
[----:B------:R-:W1:Y:S04]  /*1f40*/  SHFL.DOWN PT, R9, R12, 0x10, 0x1f ;  /* 0x0a001f000c097f89 */ /* 0x000e6800000e0000 */
[----:B------:R-:W2:Y:S01]  /*1f50*/  SHFL.DOWN PT, R10, R13, 0x10, 0x1f ;  /* 0x0a001f000d0a7f89 */ /* 0x000ea200000e0000 */
[----:B0-----:R-:W-:-:S04]  /*1f60*/  ISETP.LT.U32.AND P1, PT, R8, R7, PT ;  /* 0x000000070800720c */ /* 0x001fc80003f21070 */
[----:B-1----:R-:W-:-:S04]  /*1f70*/  ISETP.LT.AND.EX P1, PT, R9, R12, PT, P1 ;  /* 0x0000000c0900720c */ /* 0x002fc80003f21310 */
[CC--:B------:R-:W-:Y:S02]  /*1f80*/  SEL R19, R8.reuse, R7.reuse, P1 ;  /* 0x0000000708137207 */ /* 0x0c0fe40000800000 */
[CC--:B------:R-:W-:Y:S02]  /*1f90*/  SEL R20, R9.reuse, R12.reuse, P1 ;  /* 0x0000000c09147207 */ /* 0x0c0fe40000800000 */
[----:B------:R-:W-:Y:S01]  /*1fa0*/  ISETP.GE.U32.AND P1, PT, R8, R7, PT ;  /* 0x000000070800720c */ /* 0x000fe20003f26070 */
[----:B------:R-:W0:Y:S03]  /*1fb0*/  SHFL.DOWN PT, R16, R19, 0x8, 0x1f ;  /* 0x09001f0013107f89 */ /* 0x000e2600000e0000 */
[----:B------:R-:W-:Y:S01]  /*1fc0*/  ISETP.GE.AND.EX P1, PT, R9, R12, PT, P1 ;  /* 0x0000000c0900720c */ /* 0x000fe20003f26310 */
[----:B------:R-:W1:Y:S03]  /*1fd0*/  SHFL.DOWN PT, R11, R20, 0x8, 0x1f ;  /* 0x09001f00140b7f89 */ /* 0x000e6600000e0000 */
[----:B--2---:R-:W-:-:S05]  /*1fe0*/  SEL R10, R10, R13, !P1 ;  /* 0x0000000d0a0a7207 */ /* 0x004fca0004800000 */
        /* <DEDUP_REMOVED lines=11> */
[CC--:B0-----:R-:W-:Y:S02]  /*20a0*/  ISETP.LT.U32.AND P2, PT, R9.reuse, R18.reuse, PT ;  /* 0x000000120900720c */ /* 0x0c1fe40003f41070 */
[CC--:B------:R-:W-:Y:S02]  /*20b0*/  ISETP.GE.U32.AND P1, PT, R9.reuse, R18.reuse, PT ;  /* 0x000000120900720c */ /* 0x0c0fe40003f26070 */
[CC--:B-1----:R-:W-:Y:S02]  /*20c0*/  ISETP.LT.AND.EX P2, PT, R8.reuse, R17.reuse, PT, P2 ;  /* 0x000000110800720c */ /* 0x0c2fe40003f41320 */
[CC--:B------:R-:W-:Y:S02]  /*20d0*/  ISETP.GE.AND.EX P1, PT, R8.reuse, R17.reuse, PT, P1 ;  /* 0x000000110800720c */ /* 0x0c0fe40003f26310 */
[----:B------:R-:W-:Y:S02]  /*20e0*/  SEL R10, R9, R18, P2 ;  /* 0x00000012090a7207 */ /* 0x000fe40001000000 */
[----:B------:R-:W-:-:S02]  /*20f0*/  SEL R13, R8, R17, P2 ;  /* 0x00000011080d7207 */ /* 0x000fc40001000000 */
[----:B--2---:R-:W-:Y:S01]  /*2100*/  SEL R12, R12, R7, !P1 ;  /* 0x000000070c0c7207 */ /* 0x004fe20004800000 */
[----:B------:R-:W0:Y:S04]  /*2110*/  SHFL.DOWN PT, R9, R10, 0x2, 0x1f ;  /* 0x08401f000a097f89 */ /* 0x000e2800000e0000 */
[----:B------:R-:W1:Y:S04]  /*2120*/  SHFL.DOWN PT, R8, R13, 0x2, 0x1f ;  /* 0x08401f000d087f89 */ /* 0x000e6800000e0000 */
[----:B------:R-:W2:Y:S01]  /*2130*/  SHFL.DOWN PT, R11, R12, 0x2, 0x1f ;  /* 0x08401f000c0b7f89 */ /* 0x000ea200000e0000 */
[----:B0-----:R-:W-:-:S02]  /*2140*/  ISETP.LT.U32.AND P2, PT, R9, R10, PT ;  /* 0x0000000a0900720c */ /* 0x001fc40003f41070 */
[CC--:B------:R-:W-:Y:S02]  /*2150*/  ISETP.GE.U32.AND P1, PT, R9.reuse, R10.reuse, PT ;  /* 0x0000000a0900720c */ /* 0x0c0fe40003f26070 */
[CC--:B-1----:R-:W-:Y:S02]  /*2160*/  ISETP.LT.AND.EX P2, PT, R8.reuse, R13.reuse, PT, P2 ;  /* 0x0000000d0800720c */ /* 0x0c2fe40003f41320 */
[CC--:B------:R-:W-:Y:S02]  /*2170*/  ISETP.GE.AND.EX P1, PT, R8.reuse, R13.reuse, PT, P1 ;  /* 0x0000000d0800720c */ /* 0x0c0fe40003f26310 */
[----:B------:R-:W-:Y:S02]  /*2180*/  SEL R16, R8, R13, P2 ;  /* 0x0000000d08107207 */ /* 0x000fe40001000000 */
[----:B------:R-:W-:Y:S02]  /*2190*/  SEL R9, R9, R10, P2 ;  /* 0x0000000a09097207 */ /* 0x000fe40001000000 */
[----:B--2---:R-:W-:Y:S01]  /*21a0*/  SEL R11, R11, R12, !P1 ;  /* 0x0000000c0b0b7207 */ /* 0x004fe20004800000 */
[----:B------:R0:W1:Y:S04]  /*21b0*/  SHFL.DOWN PT, R7, R16, 0x1, 0x1f ;  /* 0x08201f0010077f89 */ /* 0x00006800000e0000 */
[----:B------:R0:W2:Y:S04]  /*21c0*/  SHFL.DOWN PT, R8, R9, 0x1, 0x1f ;  /* 0x08201f0009087f89 */ /* 0x0000a800000e0000 */
[----:B------:R0:W3:Y:S01]  /*21d0*/  SHFL.DOWN PT, R10, R11, 0x1, 0x1f ;  /* 0x08201f000b0a7f89 */ /* 0x0000e200000e0000 */
[----:B------:R-:W-:Y:S05]  /*21e0*/  @P3 BRA.U `(.L_x_32) ;  /* 0x0000000100503947 */ /* 0x000fea0003800000 */
[CC--:B--2---:R-:W-:Y:S01]  /*21f0*/  ISETP.LT.U32.AND P2, PT, R8.reuse, R9.reuse, PT ;  /* 0x000000090800720c */ /* 0x0c4fe20003f41070 */
[----:B------:R-:W-:Y:S01]  /*2200*/  BSSY.RECONVERGENT B0, `(.L_x_32) ;  /* 0x0000012000007945 */ /* 0x000fe20003800200 */
[CC--:B------:R-:W-:Y:S02]  /*2210*/  ISETP.GE.U32.AND P1, PT, R8.reuse, R9.reuse, PT ;  /* 0x000000090800720c */ /* 0x0c0fe40003f26070 */
[CC--:B-1----:R-:W-:Y:S02]  /*2220*/  ISETP.LT.AND.EX P2, PT, R7.reuse, R16.reuse, PT, P2 ;  /* 0x000000100700720c */ /* 0x0c2fe40003f41320 */
[CC--:B------:R-:W-:Y:S02]  /*2230*/  ISETP.GE.AND.EX P1, PT, R7.reuse, R16.reuse, PT, P1 ;  /* 0x000000100700720c */ /* 0x0c0fe40003f26310 */
[----:B------:R-:W-:Y:S02]  /*2240*/  SEL R8, R8, R9, P2 ;  /* 0x0000000908087207 */ /* 0x000fe40001000000 */
[----:B0-----:R-:W-:-:S02]  /*2250*/  SEL R9, R7, R16, P2 ;  /* 0x0000001007097207 */ /* 0x001fc40001000000 */
[----:B---3--:R-:W-:Y:S01]  /*2260*/  SEL R11, R10, R11, !P1 ;  /* 0x0000000b0a0b7207 */ /* 0x008fe20004800000 */
[----:B------:R-:W-:Y:S06]  /*2270*/  @P3 BRA `(.L_x_33) ;  /* 0x0000000000283947 */ /* 0x000fec0003800000 */
[----:B------:R-:W0:Y:S01]  /*2280*/  S2UR UR7, SR_CgaCtaId ;  /* 0x00000000000779c3 */ /* 0x000e220000008800 */
[----:B------:R-:W-:Y:S02]  /*2290*/  UMOV UR5, 0x400 ;  /* 0x0000040000057882 */ /* 0x000fe40000000000 */
[----:B------:R-:W-:Y:S02]  /*22a0*/  UIADD3 UR4, UPT, UPT, UR5, 0x10, URZ ;  /* 0x0000001005047890 */ /* 0x000fe4000fffe0ff */
[----:B------:R-:W-:Y:S02]  /*22b0*/  UIADD3 UR5, UPT, UPT, UR5, 0x50, URZ ;  /* 0x0000005005057890 */ /* 0x000fe4000fffe0ff */
[----:B0-----:R-:W-:Y:S02]  /*22c0*/  ULEA UR4, UR7, UR4, 0x18 ;  /* 0x0000000407047291 */ /* 0x001fe4000f8ec0ff */
[----:B------:R-:W-:-:S04]  /*22d0*/  ULEA UR5, UR7, UR5, 0x18 ;  /* 0x0000000507057291 */ /* 0x000fc8000f8ec0ff */
[C---:B------:R-:W-:Y:S02]  /*22e0*/  LEA.HI R7, R6.reuse, UR4, RZ, 0x1e ;  /* 0x0000000406077c11 */ /* 0x040fe4000f8ff0ff */
[----:B------:R-:W-:-:S03]  /*22f0*/  LEA.HI R10, R6, UR5, RZ, 0x1d ;  /* 0x00000005060a7c11 */ /* 0x000fc6000f8fe8ff */
[----:B------:R0:W-:Y:S04]  /*2300*/  STS.64 [R7], R8 ;  /* 0x0000000807007388 */ /* 0x0001e80000000a00 */
[----:B------:R0:W-:Y:S02]  /*2310*/  STS [R10], R11 ;  /* 0x0000000b0a007388 */ /* 0x0001e40000000800 */
.L_x_33:
[----:B------:R-:W-:Y:S05]  /*2320*/  BSYNC.RECONVERGENT B0 ;  /* 0x0000000000007941 */ /* 0x000fea0003800200 */
.L_x_32:
[----:B------:R-:W4:Y:S08]  /*2330*/  S2UR UR7, SR_SWINHI ;  /* 0x00000000000779c3 */ /* 0x000f300000002f00 */
[----:B------:R-:W-:Y:S01]  /*2340*/  BAR.SYNC.DEFER_BLOCKING 0x0 ;  /* 0x0000000000007b1d */ /* 0x000fe20000010000 */
[----:B------:R-:W-:Y:S01]  /*2350*/  ISETP.NE.AND P1, PT, R6, RZ, PT ;  /* 0x000000ff0600720c */ /* 0x000fe20003f25270 */
[----:B------:R-:W-:Y:S01]  /*2360*/  IMAD.MOV.U32 R17, RZ, RZ, R2 ;  /* 0x000000ffff117224 */ /* 0x000fe200078e0002 */
[----:B0-----:R-:W-:Y:S01]  /*2370*/  MOV R16, R3 ;  /* 0x0000000300107202 */ /* 0x001fe20000000f00 */
[----:B------:R-:W-:-:S02]  /*2380*/  IMAD.MOV.U32 R19, RZ, RZ, R4 ;  /* 0x000000ffff137224 */ /* 0x000fc400078e0004 */
[----:B------:R-:W-:Y:S01]  /*2390*/  BSSY.RECONVERGENT B0, `(.L_x_34) ;  /* 0x000005b000007945 */ /* 0x000fe20003800200 */
[----:B------:R-:W-:Y:S01]  /*23a0*/  IMAD.MOV.U32 R18, RZ, RZ, R5 ;  /* 0x000000ffff127224 */ /* 0x000fe200078e0005 */
[----:B------:R-:W-:Y:S01]  /*23b0*/  UMOV UR4, UR6 ;  /* 0x0000000600047c82 */ /* 0x000fe20008000000 */
[----:B----4-:R-:W-:Y:S01]  /*23c0*/  UMOV UR5, UR7 ;  /* 0x0000000700057c82 */ /* 0x010fe20008000000 */
[----:B------:R-:W-:-:S04]  /*23d0*/  UIADD3 UR4, UP0, UPT, UR4, 0x407, URZ ;  /* 0x0000040704047890 */ /* 0x000fc8000ff1e0ff */
[----:B------:R-:W-:Y:S02]  /*23e0*/  ULOP3.LUT UR4, UR4, 0xfffffff8, URZ, 0xc0, !UPT ;  /* 0xfffffff804047892 */ /* 0x000fe4000f8ec0ff */
[----:B------:R-:W-:-:S04]  /*23f0*/  UIADD3.X UR5, UPT, UPT, URZ, UR5, URZ, UP0, !UPT ;  /* 0x00000005ff057290 */ /* 0x000fc800087fe4ff */
[----:B------:R-:W-:Y:S02]  /*2400*/  IMAD.U32 R12, RZ, RZ, UR4 ;  /* 0x00000004ff0c7e24 */ /* 0x000fe4000f8e00ff */
[----:B------:R-:W-:Y:S01]  /*2410*/  IMAD.U32 R13, RZ, RZ, UR5 ;  /* 0x00000005ff0d7e24 */ /* 0x000fe2000f8e00ff */
[----:B------:R-:W-:Y:S06]  /*2420*/  @P1 BRA `(.L_x_35) ;  /* 0x0000000400441947 */ /* 0x000fec0003800000 */
[----:B------:R-:W0:Y:S01]  /*2430*/  LDCU UR4, c[0x0][0x360] ;  /* 0x00006c00ff0477ac */ /* 0x000e220008000800 */
[----:B------:R-:W4:Y:S01]  /*2440*/  S2UR UR7, SR_CgaCtaId ;  /* 0x00000000000779c3 */ /* 0x000f220000008800 */
[----:B-1----:R-:W-:Y:S02]  /*2450*/  IMAD.MOV.U32 R7, RZ, RZ, -0x1 ;  /* 0xffffffffff077424 */ /* 0x002fe400078e00ff */
[----:B------:R-:W-:Y:S01]  /*2460*/  IMAD.MOV.U32 R21, RZ, RZ, -0x1 ;  /* 0xffffffffff157424 */ /* 0x000fe200078e00ff */
[----:B------:R-:W-:Y:S01]  /*2470*/  UMOV UR5, 0x400 ;  /* 0x0000040000057882 */ /* 0x000fe20000000000 */
[----:B------:R-:W-:Y:S01]  /*2480*/  IMAD.MOV.U32 R11, RZ, RZ, 0x7fffffff ;  /* 0x7fffffffff0b7424 */ /* 0x000fe200078e00ff */
[----:B0-----:R-:W-:Y:S02]  /*2490*/  UISETP.GE.U32.AND UP0, UPT, UR4, 0x20, UPT ;  /* 0x000000200400788c */ /* 0x001fe4000bf06070 */
[----:B----4-:R-:W-:-:S07]  /*24a0*/  ULEA UR10, UR7, UR5, 0x18 ;  /* 0x00000005070a7291 */ /* 0x010fce000f8ec0ff */
[----:B------:R-:W-:Y:S05]  /*24b0*/  BRA.U !UP0, `(.L_x_36) ;  /* 0x00000001085c7547 */ /* 0x000fea000b800000 */
[----:B--2---:R-:W0:Y:S01]  /*24c0*/  S2R R8, SR_CgaCtaId ;  /* 0x0000000000087919 */ /* 0x004e220000008800 */
[----:B------:R-:W-:Y:S01]  /*24d0*/  MOV R18, 0x400 ;  /* 0x0000040000127802 */ /* 0x000fe20000000f00 */
[----:B------:R-:W-:Y:S01]  /*24e0*/  IMAD.MOV.U32 R11, RZ, RZ, 0x7fffffff ;  /* 0x7fffffffff0b7424 */ /* 0x000fe200078e00ff */
[----:B------:R-:W-:Y:S01]  /*24f0*/  MOV R21, 0xffffffff ;  /* 0xffffffff00157802 */ /* 0x000fe20000000f00 */
[----:B---3--:R-:W-:Y:S01]  /*2500*/  IMAD.MOV.U32 R10, RZ, RZ, RZ ;  /* 0x000000ffff0a7224 */ /* 0x008fe200078e00ff */
[----:B------:R-:W-:Y:S01]  /*2510*/  USHF.R.U32.HI UR4, URZ, 0x5, UR4 ;  /* 0x00000005ff047899 */ /* 0x000fe20008011604 */
[----:B------:R-:W-:-:S05]  /*2520*/  VIADD R7, R18, 0x10 ;  /* 0x0000001012077836 */ /* 0x000fca0000000000 */
[----:B0-----:R-:W-:Y:S01]  /*2530*/  LEA R17, R8, R7, 0x18 ;  /* 0x0000000708117211 */ /* 0x001fe200078ec0ff */
[----:B------:R-:W-:-:S07]  /*2540*/  IMAD.MOV.U32 R7, RZ, RZ, -0x1 ;  /* 0xffffffffff077424 */ /* 0x000fce00078e00ff */
.L_x_37:
[----:B------:R-:W-:-:S06]  /*2550*/  IMAD R8, R10, 0x8, R17 ;  /* 0x000000080a087824 */ /* 0x000fcc00078e0211 */
[----:B------:R-:W0:Y:S02]  /*2560*/  LDS.64 R8, [R8] ;  /* 0x0000000008087984 */ /* 0x000e240000000a00 */
[----:B0-----:R-:W-:-:S04]  /*2570*/  ISETP.GE.U32.AND P1, PT, R8, R21, PT ;  /* 0x000000150800720c */ /* 0x001fc80003f26070 */
[----:B------:R-:W-:-:S13]  /*2580*/  ISETP.GE.AND.EX P1, PT, R9, R11, PT, P1 ;  /* 0x0000000b0900720c */ /* 0x000fda0003f26310 */
[----:B------:R-:W0:Y:S01]  /*2590*/  @!P1 S2R R19, SR_CgaCtaId ;  /* 0x0000000000139919 */ /* 0x000e220000008800 */
[----:B------:R-:W-:Y:S02]  /*25a0*/  @!P1 VIADD R16, R18, 0x50 ;  /* 0x0000005012109836 */ /* 0x000fe40000000000 */
[----:B------:R-:W-:Y:S02]  /*25b0*/  @!P1 IMAD.MOV.U32 R21, RZ, RZ, R8 ;  /* 0x000000ffff159224 */ /* 0x000fe400078e0008 */
[----:B------:R-:W-:Y:S01]  /*25c0*/  @!P1 IMAD.MOV.U32 R11, RZ, RZ, R9 ;  /* 0x000000ffff0b9224 */ /* 0x000fe200078e0009 */
[----:B0-----:R-:W-:-:S05]  /*25d0*/  @!P1 LEA R19, R19, R16, 0x18 ;  /* 0x0000001013139211 */ /* 0x001fca00078ec0ff */
[C---:B------:R-:W-:Y:S01]  /*25e0*/  @!P1 IMAD R16, R10.reuse, 0x4, R19 ;  /* 0x000000040a109824 */ /* 0x040fe200078e0213 */
[----:B------:R-:W-:-:S04]  /*25f0*/  IADD3 R10, PT, PT, R10, 0x1, RZ ;  /* 0x000000010a0a7810 */ /* 0x000fc80007ffe0ff */
[----:B-1----:R0:W1:Y:S01]  /*2600*/  @!P1 LDS R7, [R16] ;  /* 0x0000000010079984 */ /* 0x0020620000000800 */
[----:B------:R-:W-:-:S13]  /*2610*/  ISETP.NE.AND P2, PT, R10, UR4, PT ;  /* 0x000000040a007c0c */ /* 0x000fda000bf45270 */
[----:B0-----:R-:W-:Y:S05]  /*2620*/  @P2 BRA `(.L_x_37) ;  /* 0xfffffffc00c82947 */ /* 0x001fea000383ffff */
.L_x_36:
[----:B-1----:R-:W-:Y:S01]  /*2630*/  ISETP.NE.AND P1, PT, R7, -0x1, PT ;  /* 0xffffffff0700780c */ /* 0x002fe20003f25270 */
[----:B------:R0:W-:Y:S01]  /*2640*/  STS [UR10+0x50], R7 ;  /* 0x00005007ff007988 */ /* 0x0001e2000800080a */
[----:B------:R-:W-:Y:S02]  /*2650*/  IMAD.MOV.U32 R17, RZ, RZ, R2 ;  /* 0x000000ffff117224 */ /* 0x000fe400078e0002 */
[----:B------:R-:W-:Y:S02]  /*2660*/  IMAD.MOV.U32 R16, RZ, RZ, R3 ;  /* 0x000000ffff107224 */ /* 0x000fe400078e0003 */
[----:B------:R-:W-:Y:S02]  /*2670*/  IMAD.MOV.U32 R19, RZ, RZ, R4 ;  /* 0x000000ffff137224 */ /* 0x000fe400078e0004 */
[----:B------:R-:W-:-:S05]  /*2680*/  IMAD.MOV.U32 R18, RZ, RZ, R5 ;  /* 0x000000ffff127224 */ /* 0x000fca00078e0005 */
[----:B0-----:R-:W-:Y:S05]  /*2690*/  @!P1 BRA `(.L_x_35) ;  /* 0x0000000000a89947 */ /* 0x001fea0003800000 */
[----:B------:R-:W-:Y:S01]  /*26a0*/  UIADD3 UR5, UPT, UPT, UR5, 0x80, URZ ;  /* 0x0000008005057890 */ /* 0x000fe2000fffe0ff */
[----:B--2---:R-:W0:Y:S01]  /*26b0*/  LDS.64 R8, [UR10] ;  /* 0x0000000aff087984 */ /* 0x004e220008000a00 */
[----:B------:R-:W-:Y:S01]  /*26c0*/  SHF.R.U32.HI R16, RZ, 0x2, R15 ;  /* 0x00000002ff107819 */ /* 0x000fe2000001160f */
[----:B------:R-:W-:Y:S01]  /*26d0*/  VIADD R14, R14, 0x587c5 ;  /* 0x000587c50e0e7836 */ /* 0x000fe20000000000 */
[----:B------:R-:W-:Y:S02]  /*26e0*/  ULEA UR5, UR7, UR5, 0x18 ;  /* 0x0000000507057291 */ /* 0x000fe4000f8ec0ff */
[----:B------:R-:W-:Y:S02]  /*26f0*/  LOP3.LUT R16, R16, R15, RZ, 0x3c, !PT ;  /* 0x0000000f10107212 */ /* 0x000fe400078e3cff */
[----:B------:R-:W-:-:S03]  /*2700*/  SHF.L.U32 R15, R2, 0x4, RZ ;  /* 0x00000004020f7819 */ /* 0x000fc600000006ff */
[----:B------:R-:W-:Y:S02]  /*2710*/  IMAD.SHL.U32 R17, R16, 0x2, RZ ;  /* 0x0000000210117824 */ /* 0x000fe400078e00ff */
[----:B---3--:R-:W1:Y:S03]  /*2720*/  LDS.U8 R10, [R7+UR5] ;  /* 0x00000005070a7984 */ /* 0x008e660008000000 */
[----:B------:R-:W-:-:S04]  /*2730*/  LOP3.LUT R17, R2, R15, R17, 0x96, !PT ;  /* 0x0000000f02117212 */ /* 0x000fc800078e9611 */
[----:B------:R-:W-:-:S05]  /*2740*/  LOP3.LUT R17, R17, R16, RZ, 0x3c, !PT ;  /* 0x0000001011117212 */ /* 0x000fca00078e3cff */
[----:B------:R-:W-:-:S04]  /*2750*/  IMAD.IADD R15, R17, 0x1, R14 ;  /* 0x00000001110f7824 */ /* 0x000fc800078e020e */
[----:B------:R-:W-:-:S05]  /*2760*/  IMAD.HI.U32 R16, R15, -0x33333333, RZ ;  /* 0xcccccccd0f107827 */ /* 0x000fca00078e00ff */
[----:B------:R-:W-:-:S05]  /*2770*/  SHF.R.U32.HI R16, RZ, 0x4, R16 ;  /* 0x00000004ff107819 */ /* 0x000fca0000011610 */
[----:B------:R-:W-:Y:S01]  /*2780*/  IMAD R23, R16, -0x14, R15 ;  /* 0xffffffec10177824 */ /* 0x000fe200078e020f */
[----:B0-----:R-:W-:Y:S01]  /*2790*/  IADD3 R18, P1, PT, R8, R21, RZ ;  /* 0x0000001508127210 */ /* 0x001fe20007f3e0ff */
[----:B------:R-:W-:-:S03]  /*27a0*/  IMAD.WIDE R20, R7, 0x4, R12 ;  /* 0x0000000407147825 */ /* 0x000fc600078e020c */
[----:B------:R-:W-:Y:S01]  /*27b0*/  IADD3 R23, PT, PT, R0, 0xa, R23 ;  /* 0x0000000a00177810 */ /* 0x000fe20007ffe017 */
[----:B------:R-:W-:-:S05]  /*27c0*/  IMAD.X R19, R9, 0x1, R11, P1 ;  /* 0x0000000109137824 */ /* 0x000fca00008e060b */
[----:B------:R-:W-:Y:S01]  /*27d0*/  STS.64 [UR10], R18 ;  /* 0x00000012ff007988 */ /* 0x000fe20008000a0a */
[----:B-1----:R-:W-:Y:S01]  /*27e0*/  PRMT R8, R10, 0x8880, RZ ;  /* 0x000088800a087816 */ /* 0x002fe200000000ff */
[----:B------:R-:W-:-:S04]  /*27f0*/  IMAD.MOV R22, RZ, RZ, -R10 ;  /* 0x000000ffff167224 */ /* 0x000fc800078e0a0a */
[----:B------:R-:W-:Y:S01]  /*2800*/  IMAD.MOV.U32 R15, RZ, RZ, R8 ;  /* 0x000000ffff0f7224 */ /* 0x000fe200078e0008 */
[----:B------:R-:W-:-:S04]  /*2810*/  PRMT R22, R22, 0x7710, RZ ;  /* 0x0000771016167816 */ /* 0x000fc800000000ff */
[----:B------:R-:W-:Y:S04]  /*2820*/  STS [UR10+0x54], R15 ;  /* 0x0000540fff007988 */ /* 0x000fe8000800080a */
[----:B------:R-:W-:Y:S04]  /*2830*/  STS.U8 [R7+UR5], R22 ;  /* 0x0000001607007988 */ /* 0x000fe80008000005 */
[----:B------:R-:W-:Y:S04]  /*2840*/  ST.E desc[UR8][R20.64+0x800], R23 ;  /* 0x0008001714007985 */ /* 0x000fe8000c101908 */
[----:B------:R-:W0:Y:S02]  /*2850*/  LDS.128 R8, [UR10] ;  /* 0x0000000aff087984 */ /* 0x000e240008000c00 */
[----:B0-----:R-:W-:Y:S01]  /*2860*/  ISETP.GE.U32.AND P1, PT, R8, R10, PT ;  /* 0x0000000a0800720c */ /* 0x001fe20003f26070 */
[----:B------:R-:W-:-:S03]  /*2870*/  HFMA2 R10, -RZ, RZ, 0, 5.9604644775390625e-08 ;  /* 0x00000001ff0a7431 */ /* 0x000fc600000001ff */
[----:B------:R-:W-:-:S13]  /*2880*/  ISETP.GE.AND.EX P1, PT, R9, R11, PT, P1 ;  /* 0x0000000b0900720c */ /* 0x000fda0003f26310 */
[----:B------:R0:W-:Y:S01]  /*2890*/  @!P1 STS.U8 [UR10+0x70], R10 ;  /* 0x0000700aff009988 */ /* 0x0001e2000800000a */
[----:B------:R-:W-:Y:S02]  /*28a0*/  @!P1 IMAD.MOV.U32 R16, RZ, RZ, R2 ;  /* 0x000000ffff109224 */ /* 0x000fe400078e0002 */
[----:B------:R-:W-:Y:S01]  /*28b0*/  @!P1 IMAD.MOV.U32 R19, RZ, RZ, R3 ;  /* 0x000000ffff139224 */ /* 0x000fe200078e0003 */
[----:B------:R0:W-:Y:S01]  /*28c0*/  @!P1 STS.64 [UR10+0x8], R8 ;  /* 0x00000808ff009988 */ /* 0x0001e20008000a0a */
[----:B------:R-:W-:Y:S01]  /*28d0*/  @!P1 IMAD.MOV.U32 R18, RZ, RZ, R4 ;  /* 0x000000ffff129224 */ /* 0x000fe200078e0004 */
[----:B------:R-:W-:Y:S01]  /*28e0*/  @P1 MOV R18, R4 ;  /* 0x0000000400121202 */ /* 0x000fe20000000f00 */
[----:B------:R-:W-:Y:S01]  /*28f0*/  @!P1 IMAD.MOV.U32 R15, RZ, RZ, R5 ;  /* 0x000000ffff0f9224 */ /* 0x000fe200078e0005 */
[----:B------:R-:W-:Y:S01]  /*2900*/  @P1 STS.U8 [UR10+0x70], RZ ;  /* 0x000070ffff001988 */ /* 0x000fe2000800000a */
[----:B------:R-:W-:Y:S02]  /*2910*/  @P1 IMAD.MOV.U32 R16, RZ, RZ, R2 ;  /* 0x000000ffff101224 */ /* 0x000fe400078e0002 */
[----:B------:R-:W-:-:S02]  /*2920*/  @P1 IMAD.MOV.U32 R19, RZ, RZ, R3 ;  /* 0x000000ffff131224 */ /* 0x000fc400078e0003 */
[----:B------:R-:W-:-:S07]  /*2930*/  @P1 IMAD.MOV.U32 R15, RZ, RZ, R5 ;  /* 0x000000ffff0f1224 */ /* 0x000fce00078e0005 */
.L_x_35:
[----:B------:R-:W-:Y:S05]  /*2940*/  BSYNC.RECONVERGENT B0 ;  /* 0x0000000000007941 */ /* 0x000fea0003800200 */
.L_x_34:
[----:B------:R-:W4:Y:S08]  /*2950*/  S2UR UR11, SR_CgaCtaId ;  /* 0x00000000000b79c3 */ /* 0x000f300000008800 */
[----:B------:R-:W-:Y:S06]  /*2960*/  BAR.SYNC.DEFER_BLOCKING 0x0 ;  /* 0x0000000000007b1d */ /* 0x000fec0000010000 */
[----:B------:R-:W-:-:S02]  /*2970*/  UMOV UR10, 0x400 ;  /* 0x00000400000a7882 */ /* 0x000fc40000000000 */
[----:B----4-:R-:W-:-:S09]  /*2980*/  ULEA UR5, UR11, UR10, 0x18 ;  /* 0x0000000a0b057291 */ /* 0x010fd2000f8ec0ff */
[----:B------:R-:W4:Y:S02]  /*2990*/  LDS R3, [UR5+0x50] ;  /* 0x00005005ff037984 */ /* 0x000f240008000800 */
[----:B----4-:R-:W-:-:S13]  /*29a0*/  ISETP.NE.AND P1, PT, R3, -0x1, PT ;  /* 0xffffffff0300780c */ /* 0x010fda0003f25270 */
[----:B------:R-:W-:Y:S05]  /*29b0*/  @!P1 BRA `(.L_x_22) ;  /* 0x0000000000909947 */ /* 0x000fea0003800000 */
[----:B------:R-:W4:Y:S01]  /*29c0*/  LDS.U8 R2, [UR5+0x70] ;  /* 0x00007005ff027984 */ /* 0x000f220008000000 */
[----:B------:R-:W5:Y:S01]  /*29d0*/  LDCU UR7, c[0x0][0x380] ;  /* 0x00007000ff0777ac */ /* 0x000f620008000800 */
[----:B------:R-:W-:Y:S01]  /*29e0*/  BSSY.RECONVERGENT B0, `(.L_x_38) ;  /* 0x0000018000007945 */ /* 0x000fe20003800200 */
[----:B------:R-:W-:-:S04]  /*29f0*/  UIADD3 UR4, UPT, UPT, UR10, 0x80, URZ ;  /* 0x000000800a047890 */ /* 0x000fc8000fffe0ff */
[----:B------:R-:W-:-:S06]  /*2a00*/  ULEA UR4, UR11, UR4, 0x18 ;  /* 0x000000040b047291 */ /* 0x000fcc000f8ec0ff */
[----:B0--3--:R-:W-:Y:S01]  /*2a10*/  VIADD R10, R6, UR4 ;  /* 0x00000004060a7c36 */ /* 0x009fe20008000000 */
[----:B----4-:R-:W-:-:S04]  /*2a20*/  ISETP.NE.AND P1, PT, R2, RZ, PT ;  /* 0x000000ff0200720c */ /* 0x010fc80003f25270 */
[----:B-----5:R-:W-:-:S13]  /*2a30*/  ISETP.GE.OR P1, PT, R6, UR7, !P1 ;  /* 0x0000000706007c0c */ /* 0x020fda000cf26670 */
[----:B------:R-:W0:Y:S04]  /*2a40*/  @!P1 LDS.U8 R5, [R6+UR4] ;  /* 0x0000000406059984 */ /* 0x000e280008000000 */
[----:B0-----:R0:W-:Y:S01]  /*2a50*/  @!P1 STS.U8 [R6+UR4+0x200], R5 ;  /* 0x0002000506009988 */ /* 0x0011e20008000004 */
[----:B------:R-:W-:Y:S05]  /*2a60*/  @!P0 BRA `(.L_x_39) ;  /* 0x00000000003c8947 */ /* 0x000fea0003800000 */
[----:B------:R-:W-:-:S04]  /*2a70*/  IMAD.WIDE.U32 R12, R6, 0x4, R12 ;  /* 0x00000004060c7825 */ /* 0x000fc800078e000c */
[C---:B------:R-:W-:Y:S01]  /*2a80*/  IMAD.IADD R2, R3.reuse, 0x1, R6 ;  /* 0x0000000103027824 */ /* 0x040fe200078e0206 */
[----:B--2---:R-:W2:Y:S01]  /*2a90*/  LD.E R8, desc[UR8][R12.64] ;  /* 0x000000080c087980 */ /* 0x004ea2000c101900 */
[----:B------:R-:W-:-:S03]  /*2aa0*/  ISETP.GE.AND P2, PT, R3, R6, PT ;  /* 0x000000060300720c */ /* 0x000fc60003f46270 */
[----:B------:R-:W-:Y:S01]  /*2ab0*/  ISETP.GE.AND P1, PT, R2, UR7, PT ;  /* 0x0000000702007c0c */ /* 0x000fe2000bf26270 */
[----:B------:R-:W-:Y:S01]  /*2ac0*/  IMAD.MOV.U32 R2, RZ, RZ, RZ ;  /* 0x000000ffff027224 */ /* 0x000fe200078e00ff */
[----:B-1----:R-:W-:Y:S08]  /*2ad0*/  LDS R7, [UR5+0x54] ;  /* 0x00005405ff077984 */ /* 0x002ff00008000800 */
[----:B------:R-:W-:-:S03]  /*2ae0*/  @P2 IADD3 R4, PT, PT, R3, UR4, -R6 ;  /* 0x0000000403042c10 */ /* 0x000fc6000fffe806 */
[----:B------:R-:W-:Y:S02]  /*2af0*/  @!P1 IMAD.IADD R3, R10, 0x1, R3 ;  /* 0x000000010a039824 */ /* 0x000fe400078e0203 */
[----:B0-----:R-:W-:Y:S04]  /*2b00*/  @P2 LDS.S8 R5, [R4] ;  /* 0x0000000004052984 */ /* 0x001fe80000000200 */
[----:B------:R-:W0:Y:S02]  /*2b10*/  @!P1 LDS.S8 R2, [R3] ;  /* 0x0000000003029984 */ /* 0x000e240000000200 */
[----:B0-----:R-:W-:-:S04]  /*2b20*/  @P2 IMAD.IADD R2, R2, 0x1, R5 ;  /* 0x0000000102022824 */ /* 0x001fc800078e0205 */
[----:B------:R-:W-:-:S04]  /*2b30*/  IMAD R7, R7, R2, RZ ;  /* 0x0000000207077224 */ /* 0x000fc800078e02ff */
[----:B--2---:R-:W-:-:S05]  /*2b40*/  IMAD R7, R7, -0x2, R8 ;  /* 0xfffffffe07077824 */ /* 0x004fca00078e0208 */
[----:B------:R3:W-:Y:S02]  /*2b50*/  ST.E desc[UR8][R12.64], R7 ;  /* 0x000000070c007985 */ /* 0x0007e4000c101908 */
.L_x_39:
[----:B------:R-:W-:Y:S05]  /*2b60*/  BSYNC.RECONVERGENT B0 ;  /* 0x0000000000007941 */ /* 0x000fea0003800200 */
.L_x_38:
[----:B------:R-:W4:Y:S01]  /*2b70*/  LDCU UR4, c[0x0][0x384] ;  /* 0x00007080ff0477ac */ /* 0x000f220008000800 */
[----:B------:R-:W-:Y:S01]  /*2b80*/  IADD3 R0, PT, PT, R0, 0x1, RZ ;  /* 0x0000000100007810 */ /* 0x000fe20007ffe0ff */
[----:B0-----:R-:W-:Y:S02]  /*2b90*/  IMAD.MOV.U32 R5, RZ, RZ, R18 ;  /* 0x000000ffff057224 */ /* 0x001fe400078e0012 */
[----:B------:R-:W-:Y:S02]  /*2ba0*/  IMAD.MOV.U32 R4, RZ, RZ, R19 ;  /* 0x000000ffff047224 */ /* 0x000fe400078e0013 */
[----:B------:R-:W-:Y:S02]  /*2bb0*/  IMAD.MOV.U32 R3, RZ, RZ, R16 ;  /* 0x000000ffff037224 */ /* 0x000fe400078e0010 */
[----:B------:R-:W-:Y:S01]  /*2bc0*/  IMAD.MOV.U32 R2, RZ, RZ, R17 ;  /* 0x000000ffff027224 */ /* 0x000fe200078e0011 */
[----:B------:R-:W-:Y:S01]  /*2bd0*/  BAR.SYNC.DEFER_BLOCKING 0x0 ;  /* 0x0000000000007b1d */ /* 0x000fe20000010000 */
[----:B----4-:R-:W-:-:S13]  /*2be0*/  ISETP.NE.AND P1, PT, R0, UR4, PT ;  /* 0x0000000400007c0c */ /* 0x010fda000bf25270 */
[----:B------:R-:W-:Y:S05]  /*2bf0*/  @P1 BRA `(.L_x_40) ;  /* 0xffffffe000e81947 */ /* 0x000fea000383ffff */
.L_x_22:
[----:B------:R-:W4:Y:S01]  /*2c00*/  LDCU UR4, c[0x0][0x380] ;  /* 0x00007000ff0477ac */ /* 0x000f220008000800 */
[----:B------:R-:W-:Y:S01]  /*2c10*/  BSSY.RECONVERGENT B0, `(.L_x_41) ;  /* 0x000000e000007945 */ /* 0x000fe20003800200 */
[C---:B------:R-:W-:Y:S02]  /*2c20*/  ISETP.NE.AND P1, PT, R6.reuse, RZ, PT ;  /* 0x000000ff0600720c */ /* 0x040fe40003f25270 */
[----:B----4-:R-:W-:-:S13]  /*2c30*/  ISETP.GE.AND P0, PT, R6, UR4, PT ;  /* 0x0000000406007c0c */ /* 0x010fda000bf06270 */
[----:B------:R-:W-:Y:S05]  /*2c40*/  @P0 BRA `(.L_x_42) ;  /* 0x0000000000280947 */ /* 0x000fea0003800000 */
[----:B------:R-:W-:Y:S01]  /*2c50*/  UIADD3 UR4, UPT, UPT, UR10, 0x80, URZ ;  /* 0x000000800a047890 */ /* 0x000fe2000fffe0ff */
[----:B------:R-:W4:Y:S01]  /*2c60*/  S2UR UR5, SR_CTAID.X ;  /* 0x00000000000579c3 */ /* 0x000f220000002500 */
[----:B------:R-:W2:Y:S02]  /*2c70*/  LDCU.64 UR6, c[0x0][0x388] ;  /* 0x00007100ff0677ac */ /* 0x000ea40008000a00 */
[----:B------:R-:W-:-:S09]  /*2c80*/  ULEA UR4, UR11, UR4, 0x18 ;  /* 0x000000040b047291 */ /* 0x000fd2000f8ec0ff */
[----:B01----:R-:W0:Y:S01]  /*2c90*/  LDS.U8 R5, [R6+UR4+0x200] ;  /* 0x0002000406057984 */ /* 0x003e220008000000 */
[----:B----4-:R-:W-:-:S06]  /*2ca0*/  USHF.L.U32 UR5, UR5, 0x9, URZ ;  /* 0x0000000905057899 */ /* 0x010fcc00080006ff */
[----:B------:R-:W-:-:S04]  /*2cb0*/  LOP3.LUT R2, R6, UR5, RZ, 0xfc, !PT ;  /* 0x0000000506027c12 */ /* 0x000fc8000f8efcff */
[----:B--2---:R-:W-:-:S05]  /*2cc0*/  IADD3 R2, P0, PT, R2, UR6, RZ ;  /* 0x0000000602027c10 */ /* 0x004fca000ff1e0ff */
[----:B------:R-:W-:-:S05]  /*2cd0*/  IMAD.X R3, RZ, RZ, UR7, P0 ;  /* 0x00000007ff037e24 */ /* 0x000fca00080e06ff */
[----:B0-----:R4:W-:Y:S03]  /*2ce0*/  STG.E.U8 desc[UR8][R2.64], R5 ;  /* 0x0000000502007986 */ /* 0x0019e6000c101108 */
.L_x_42:
[----:B------:R-:W-:Y:S05]  /*2cf0*/  BSYNC.RECONVERGENT B0 ;  /* 0x0000000000007941 */ /* 0x000fea0003800200 */
.L_x_41:
[----:B------:R-:W-:Y:S05]  /*2d00*/  @P1 EXIT ;  /* 0x000000000000194d */ /* 0x000fea0003800000 */
[----:B0-----:R-:W2:Y:S01]  /*2d10*/  LDL.LU R0, [R1] ;  /* 0x0000000001007983 */ /* 0x001ea20000300800 */
[----:B----4-:R-:W0:Y:S01]  /*2d20*/  LDC.64 R2, c[0x0][0x390] ;  /* 0x0000e400ff027b82 */ /* 0x010e220000000a00 */
[----:B-1----:R-:W0:Y:S02]  /*2d30*/  S2R R5, SR_CTAID.X ;  /* 0x0000000000057919 */ /* 0x002e240000002500 */
[----:B0-----:R-:W-:-:S05]  /*2d40*/  IMAD.WIDE.U32 R2, R5, 0x30, R2 ;  /* 0x0000003005027825 */ /* 0x001fca00078e0002 */
[----:B-----5:R-:W-:Y:S04]  /*2d50*/  STG.E.64 desc[UR8][R2.64], R14 ;  /* 0x0000000e02007986 */ /* 0x020fe8000c101b08 */
[----:B------:R-:W-:Y:S04]  /*2d60*/  STG.E.64 desc[UR8][R2.64+0x8], R18 ;  /* 0x0000081202007986 */ /* 0x000fe8000c101b08 */
[----:B------:R-:W-:Y:S04]  /*2d70*/  STG.E.64 desc[UR8][R2.64+0x10], R16 ;  /* 0x0000101002007986 */ /* 0x000fe8000c101b08 */
[----:B------:R-:W-:Y:S04]  /*2d80*/  STG.E.64 desc[UR8][R2.64+0x18], R24 ;  /* 0x0000181802007986 */ /* 0x000fe8000c101b08 */
[----:B------:R-:W-:Y:S04]  /*2d90*/  STG.E.64 desc[UR8][R2.64+0x28], R28 ;  /* 0x0000281c02007986 */ /* 0x000fe8000c101b08 */
[----:B--2---:R-:W-:Y:S01]  /*2da0*/  STG.E desc[UR8][R2.64+0x20], R0 ;  /* 0x0000200002007986 */ /* 0x004fe2000c101908 */
[----:B------:R-:W-:Y:S05]  /*2db0*/  EXIT ;  /* 0x000000000000794d */ /* 0x000fea0003800000 */
.L_x_43:
        /* <DEDUP_REMOVED lines=12> */
.L_x_74:


//--------------------- .text._Z13verify_kerneliPaPx --------------------------
	.section	.text._Z13verify_kerneliPaPx,"ax",@progbits
	.align	128
        .global         _Z13verify_kerneliPaPx
        .type           _Z13verify_kerneliPaPx,@function
        .size           _Z13verify_kerneliPaPx,(.L_x_75 - _Z13verify_kerneliPaPx)
        .other          _Z13verify_kerneliPaPx,@"STO_CUDA_ENTRY STV_DEFAULT"
_Z13verify_kerneliPaPx:
.text._Z13verify_kerneliPaPx:
[----:B------:R-:W-:Y:S01]  /*0000*/  LDC R1, c[0x0][0x37c] ;  /* 0x0000df00ff017b82 */ /* 0x000fe20000000800 */
[----:B------:R-:W0:Y:S01]  /*0010*/  S2R R3, SR_TID.X ;  /* 0x0000000000037919 */ /* 0x000e220000002100 */
[----:B------:R-:W0:Y:S01]  /*0020*/  LDCU UR8, c[0x0][0x380] ;  /* 0x00007000ff0877ac */ /* 0x000e220008000800 */
[----:B------:R-:W1:Y:S01]  /*0030*/  S2R R0, SR_CTAID.X ;  /* 0x0000000000007919 */ /* 0x000e620000002500 */
[----:B------:R-:W2:Y:S01]  /*0040*/  LDCU.64 UR6, c[0x0][0x358] ;  /* 0x00006b00ff0677ac */ /* 0x000ea20008000a00 */
[----:B0-----:R-:W-:-:S13]  /*0050*/  ISETP.GE.AND P0, PT, R3, UR8, PT ;  /* 0x0000000803007c0c */ /* 0x001fda000bf06270 */
[----:B------:R-:W0:Y:S01]  /*0060*/  @!P0 LDC.64 R6, c[0x0][0x388] ;  /* 0x0000e200ff068b82 */ /* 0x000e220000000a00 */
[----:B-1----:R-:W-:-:S05]  /*0070*/  @!P0 IMAD R5, R0, 0x200, R3 ;  /* 0x0000020000058824 */ /* 0x002fca00078e0203 */
[----:B0-----:R-:W-:-:S05]  /*0080*/  @!P0 IADD3 R4, P1, PT, R5, R6, RZ ;  /* 0x0000000605048210 */ /* 0x001fca0007f3e0ff */
[----:B------:R-:W-:-:S05]  /*0090*/  @!P0 IMAD.X R5, RZ, RZ, R7, P1 ;  /* 0x000000ffff058224 */ /* 0x000fca00008e0607 */
[----:B--2---:R0:W2:Y:S01]  /*00a0*/  @!P0 LDG.E.S8 R4, desc[UR6][R4.64] ;  /* 0x0000000604048981 */ /* 0x0040a2000c1e1300 */
[----:B------:R-:W-:Y:S01]  /*00b0*/  ISETP.NE.AND P2, PT, R3, RZ, PT ;  /* 0x000000ff0300720c */ /* 0x000fe20003f45270 */
[----:B------:R-:W-:Y:S01]  /*00c0*/  @!P0 IMAD.MOV.U32 R6, RZ, RZ, 0xffff ;  /* 0x0000ffffff068424 */ /* 0x000fe200078e00ff */
[----:B------:R-:W-:Y:S01]  /*00d0*/  @!P0 MOV R2, 0x400 ;  /* 0x0000040000028802 */ /* 0x000fe20000000f00 */
[----:B------:R-:W1:Y:S01]  /*00e0*/  @!P0 S2R R7, SR_CgaCtaId ;  /* 0x0000000000078919 */ /* 0x000e620000008800 */
[----:B------:R-:W-:Y:S01]  /*00f0*/  BSSY.RECONVERGENT B1, `(.L_x_44) ;  /* 0x00000a9000017945 */ /* 0x000fe20003800200 */
[----:B0-----:R-:W-:-:S08]  /*0100*/  IMAD.MOV.U32 R5, RZ, RZ, RZ ;  /* 0x000000ffff057224 */ /* 0x001fd000078e00ff */
[----:B------:R-:W0:Y:S01]  /*0110*/  @!P2 S2R R8, SR_CgaCtaId ;  /* 0x000000000008a919 */ /* 0x000e220000008800 */
[----:B-1----:R-:W-:Y:S02]  /*0120*/  @!P0 LEA R2, R7, R2, 0x18 ;  /* 0x0000000207028211 */ /* 0x002fe400078ec0ff */
[----:B------:R-:W-:-:S03]  /*0130*/  @!P2 MOV R7, 0x400 ;  /* 0x000004000007a802 */ /* 0x000fc60000000f00 */
[----:B------:R-:W-:Y:S01]  /*0140*/  @!P0 IMAD.IADD R9, R2, 0x1, R3 ;  /* 0x0000000102098824 */ /* 0x000fe200078e0203 */
[----:B0-----:R-:W-:Y:S01]  /*0150*/  @!P2 LEA R8, R8, R7, 0x18 ;  /* 0x000000070808a211 */ /* 0x001fe200078ec0ff */
[----:B------:R-:W-:Y:S01]  /*0160*/  IMAD.MOV.U32 R7, RZ, RZ, RZ ;  /* 0x000000ffff077224 */ /* 0x000fe200078e00ff */
[----:B--2---:R-:W-:-:S04]  /*0170*/  @!P0 ISETP.GE.AND P1, PT, R4, 0x1, PT ;  /* 0x000000010400880c */ /* 0x004fc80003f26270 */
[----:B------:R-:W-:Y:S01]  /*0180*/  @!P0 SEL R2, R6, 0x1, !P1 ;  /* 0x0000000106028807 */ /* 0x000fe20004800000 */
[----:B------:R-:W-:-:S04]  /*0190*/  VIADD R6, R3, 0x1 ;  /* 0x0000000103067836 */ /* 0x000fc80000000000 */
[----:B------:R0:W-:Y:S01]  /*01a0*/  @!P0 STS.U8 [R9], R2 ;  /* 0x0000000209008388 */ /* 0x0001e20000000000 */
[----:B------:R-:W-:-:S03]  /*01b0*/  ISETP.GE.AND P0, PT, R6, UR8, PT ;  /* 0x0000000806007c0c */ /* 0x000fc6000bf06270 */
[----:B------:R0:W-:Y:S01]  /*01c0*/  @!P2 STS.64 [R8+0x200], RZ ;  /* 0x000200ff0800a388 */ /* 0x0001e20000000a00 */
[----:B------:R-:W-:Y:S09]  /*01d0*/  BAR.SYNC.DEFER_BLOCKING 0x0 ;  /* 0x0000000000007b1d */ /* 0x000ff20000010000 */
[----:B0-----:R-:W-:Y:S05]  /*01e0*/  @P0 BRA `(.L_x_45) ;  /* 0x0000000800640947 */ /* 0x001fea0003800000 */
[----:B------:R-:W0:Y:S01]  /*01f0*/  LDC R2, c[0x0][0x360] ;  /* 0x0000d800ff027b82 */ /* 0x000e220000000800 */
[----:B------:R-:W1:Y:S01]  /*0200*/  LDCU.U16 UR4, c[0x0][0x380] ;  /* 0x00007000ff0477ac */ /* 0x000e620008000400 */
[----:B------:R-:W-:Y:S01]  /*0210*/  LOP3.LUT R11, RZ, R3, RZ, 0x33, !PT ;  /* 0x00000003ff0b7212 */ /* 0x000fe200078e33ff */
[----:B------:R-:W-:Y:S01]  /*0220*/  IMAD.MOV.U32 R9, RZ, RZ, R6 ;  /* 0x000000ffff097224 */ /* 0x000fe200078e0006 */
[C---:B------:R-:W-:Y:S02]  /*0230*/  LOP3.LUT R12, R3.reuse, 0x7, RZ, 0x3c, !PT ;  /* 0x00000007030c7812 */ /* 0x040fe400078e3cff */
[----:B------:R-:W-:Y:S02]  /*0240*/  CS2R R6, SRZ ;  /* 0x0000000000067805 */ /* 0x000fe4000001ff00 */
[----:B------:R-:W-:Y:S01]  /*0250*/  LOP3.LUT R13, R3, 0x3, RZ, 0x3c, !PT ;  /* 0x00000003030d7812 */ /* 0x000fe200078e3cff */
[----:B------:R-:W-:Y:S01]  /*0260*/  IMAD.MOV.U32 R5, RZ, RZ, RZ ;  /* 0x000000ffff057224 */ /* 0x000fe200078e00ff */
[----:B------:R-:W-:Y:S01]  /*0270*/  PRMT R4, R4, 0x3340, R4 ;  /* 0x0000334004047816 */ /* 0x000fe20000000004 */
[----:B------:R-:W-:Y:S01]  /*0280*/  VIADD R11, R11, UR8 ;  /* 0x000000080b0b7c36 */ /* 0x000fe20008000000 */
[----:B------:R-:W-:-:S02]  /*0290*/  PRMT R8, RZ, 0x7610, R8 ;  /* 0x00007610ff087816 */ /* 0x000fc40000000008 */
[----:B------:R-:W-:Y:S01]  /*02a0*/  PRMT R10, RZ, 0x7610, R10 ;  /* 0x00007610ff0a7816 */ /* 0x000fe2000000000a */
[----:B-1----:R-:W-:Y:S02]  /*02b0*/  VIADD R12, R12, UR4 ;  /* 0x000000040c0c7c36 */ /* 0x002fe40008000000 */
[----:B------:R-:W-:-:S07]  /*02c0*/  VIADD R13, R13, UR4 ;  /* 0x000000040d0d7c36 */ /* 0x000fce0008000000 */
.L_x_55:
[----:B------:R-:W1:Y:S01]  /*02d0*/  LDC R14, c[0x0][0x380] ;  /* 0x0000e000ff0e7b82 */ /* 0x000e620000000800 */
[----:B------:R-:W-:Y:S01]  /*02e0*/  BSSY.RECONVERGENT B0, `(.L_x_46) ;  /* 0x0000080000007945 */ /* 0x000fe20003800200 */
[----:B------:R-:W-:Y:S01]  /*02f0*/  IMAD.MOV.U32 R16, RZ, RZ, RZ ;  /* 0x000000ffff107224 */ /* 0x000fe200078e00ff */
[----:B-1----:R-:W-:-:S13]  /*0300*/  ISETP.GE.AND P0, PT, R9, R14, PT ;  /* 0x0000000e0900720c */ /* 0x002fda0003f06270 */
[----:B------:R-:W-:Y:S05]  /*0310*/  @P0 BRA `(.L_x_47) ;  /* 0x0000000400f00947 */ /* 0x000fea0003800000 */
[----:B0-----:R-:W-:Y:S01]  /*0320*/  IMAD R15, R2, R6, R3 ;  /* 0x00000006020f7224 */ /* 0x001fe200078e0203 */
[----:B------:R-:W-:Y:S01]  /*0330*/  BSSY.RECONVERGENT B2, `(.L_x_48) ;  /* 0x0000034000027945 */ /* 0x000fe20003800200 */
[----:B------:R-:W-:-:S03]  /*0340*/  IMAD.MOV R16, RZ, RZ, -R2 ;  /* 0x000000ffff107224 */ /* 0x000fc600078e0a02 */
[----:B------:R-:W-:Y:S01]  /*0350*/  IADD3 R15, PT, PT, -R15, -0x2, R14 ;  /* 0xfffffffe0f0f7810 */ /* 0x000fe20007ffe10e */
[----:B------:R-:W-:Y:S02]  /*0360*/  IMAD R17, R6, R16, R11 ;  /* 0x0000001006117224 */ /* 0x000fe400078e020b */
[----:B------:R-:W-:Y:S01]  /*0370*/  IMAD.MOV.U32 R16, RZ, RZ, RZ ;  /* 0x000000ffff107224 */ /* 0x000fe200078e00ff */
[----:B------:R-:W-:Y:S01]  /*0380*/  ISETP.GE.U32.AND P0, PT, R15, 0x7, PT ;  /* 0x000000070f00780c */ /* 0x000fe20003f06070 */
[----:B------:R-:W-:Y:S01]  /*0390*/  IMAD.MOV.U32 R15, RZ, RZ, RZ ;  /* 0x000000ffff0f7224 */ /* 0x000fe200078e00ff */
[----:B------:R-:W-:-:S11]  /*03a0*/  LOP3.LUT P1, RZ, R17, 0x7, RZ, 0xc0, !PT ;  /* 0x0000000711ff7812 */ /* 0x000fd6000782c0ff */
[----:B------:R-:W-:Y:S05]  /*03b0*/  @!P0 BRA `(.L_x_49) ;  /* 0x0000000000ac8947 */ /* 0x000fea0003800000 */
[----:B------:R-:W0:Y:S01]  /*03c0*/  S2UR UR5, SR_CgaCtaId ;  /* 0x00000000000579c3 */ /* 0x000e220000008800 */
[----:B------:R-:W-:Y:S01]  /*03d0*/  UMOV UR4, 0x400 ;  /* 0x0000040000047882 */ /* 0x000fe20000000000 */
[----:B------:R-:W-:Y:S01]  /*03e0*/  LOP3.LUT R15, R17, 0xfffffff8, RZ, 0xc0, !PT ;  /* 0xfffffff8110f7812 */ /* 0x000fe200078ec0ff */
[----:B------:R-:W-:-:S04]  /*03f0*/  IMAD.MOV.U32 R16, RZ, RZ, RZ ;  /* 0x000000ffff107224 */ /* 0x000fc800078e00ff */
[----:B------:R-:W-:Y:S01]  /*0400*/  IMAD.MOV R17, RZ, RZ, -R15 ;  /* 0x000000ffff117224 */ /* 0x000fe200078e0a0f */
[----:B0-----:R-:W-:-:S04]  /*0410*/  ULEA UR4, UR5, UR4, 0x18 ;  /* 0x0000000405047291 */ /* 0x001fc8000f8ec0ff */
[----:B------:R-:W-:-:S06]  /*0420*/  UIADD3 UR4, UPT, UPT, UR4, 0x3, URZ ;  /* 0x0000000304047890 */ /* 0x000fcc000fffe0ff */
[----:B------:R-:W-:-:S07]  /*0430*/  IMAD.U32 R18, RZ, RZ, UR4 ;  /* 0x00000004ff127e24 */ /* 0x000fce000f8e00ff */
.L_x_50:
[----:B------:R-:W-:Y:S01]  /*0440*/  LDS.U8 R20, [R18] ;  /* 0x0000000012147984 */ /* 0x000fe20000000000 */
[----:B------:R-:W-:Y:S02]  /*0450*/  IMAD.IADD R19, R18, 0x1, R9 ;  /* 0x0000000112137824 */ /* 0x000fe400078e0209 */
[----:B------:R-:W-:Y:S01]  /*0460*/  VIADD R17, R17, 0x8 ;  /* 0x0000000811117836 */ /* 0x000fe20000000000 */
[----:B------:R-:W0:Y:S04]  /*0470*/  LDS.U8 R21, [R18+-0x1] ;  /* 0xffffff0012157984 */ /* 0x000e280000000000 */
[----:B------:R-:W-:Y:S01]  /*0480*/  LDS.U8 R24, [R18+-0x2] ;  /* 0xfffffe0012187984 */ /* 0x000fe20000000000 */
[----:B------:R-:W-:-:S03]  /*0490*/  ISETP.NE.AND P0, PT, R17, RZ, PT ;  /* 0x000000ff1100720c */ /* 0x000fc60003f05270 */
[----:B------:R-:W1:Y:S04]  /*04a0*/  LDS.U8 R27, [R18+-0x3] ;  /* 0xfffffd00121b7984 */ /* 0x000e680000000000 */
[----:B------:R-:W-:Y:S04]  /*04b0*/  LDS.U8 R23, [R19+-0x1] ;  /* 0xffffff0013177984 */ /* 0x000fe80000000000 */
[----:B------:R-:W-:Y:S04]  /*04c0*/  LDS.U8 R22, [R19+-0x2] ;  /* 0xfffffe0013167984 */ /* 0x000fe80000000000 */
[----:B------:R-:W2:Y:S04]  /*04d0*/  LDS.U8 R25, [R19+-0x3] ;  /* 0xfffffd0013197984 */ /* 0x000ea80000000000 */
[----:B------:R-:W-:Y:S01]  /*04e0*/  LDS.U8 R26, [R18+0x2] ;  /* 0x00000200121a7984 */ /* 0x000fe20000000000 */
[----:B0-----:R-:W-:-:S03]  /*04f0*/  PRMT R21, R21, 0x3340, R20 ;  /* 0x0000334015157816 */ /* 0x001fc60000000014 */
[----:B------:R-:W0:Y:S01]  /*0500*/  LDS.U8 R20, [R19] ;  /* 0x0000000013147984 */ /* 0x000e220000000000 */
[----:B-1----:R-:W-:-:S03]  /*0510*/  PRMT R24, R27, 0x3340, R24 ;  /* 0x000033401b187816 */ /* 0x002fc60000000018 */
[----:B------:R-:W-:Y:S01]  /*0520*/  LDS.U8 R27, [R18+0x3] ;  /* 0x00000300121b7984 */ /* 0x000fe20000000000 */
[----:B------:R-:W-:-:S03]  /*0530*/  PRMT R21, R24, 0x5410, R21 ;  /* 0x0000541018157816 */ /* 0x000fc60000000015 */
[----:B------:R-:W-:Y:S01]  /*0540*/  LDS.U8 R24, [R19+0x3] ;  /* 0x0000030013187984 */ /* 0x000fe20000000000 */
[----:B--2---:R-:W-:-:S03]  /*0550*/  PRMT R25, R25, 0x3340, R22 ;  /* 0x0000334019197816 */ /* 0x004fc60000000016 */
[----:B------:R-:W1:Y:S01]  /*0560*/  LDS.U8 R22, [R18+0x4] ;  /* 0x0000040012167984 */ /* 0x000e620000000000 */
[----:B0-----:R-:W-:-:S03]  /*0570*/  PRMT R20, R23, 0x3340, R20 ;  /* 0x0000334017147816 */ /* 0x001fc60000000014 */
[----:B------:R-:W0:Y:S01]  /*0580*/  LDS.U8 R23, [R19+0x4] ;  /* 0x0000040013177984 */ /* 0x000e220000000000 */
[----:B------:R-:W-:-:S03]  /*0590*/  PRMT R20, R25, 0x5410, R20 ;  /* 0x0000541019147816 */ /* 0x000fc60000000014 */
[----:B------:R-:W-:Y:S02]  /*05a0*/  LDS.U8 R25, [R19+0x1] ;  /* 0x0000010013197984 */ /* 0x000fe40000000000 */
[----:B------:R-:W-:Y:S01]  /*05b0*/  IDP.4A.S8.S8 R16, R20, R21, R16 ;  /* 0x0000001514107226 */ /* 0x000fe20000000610 */
[----:B-1----:R-:W-:Y:S02]  /*05c0*/  PRMT R22, R27, 0x3340, R22 ;  /* 0x000033401b167816 */ /* 0x002fe40000000016 */
[----:B------:R1:W2:Y:S02]  /*05d0*/  LDS.U8 R27, [R18+0x1] ;  /* 0x00000100121b7984 */ /* 0x0002a40000000000 */
[----:B-1----:R-:W-:Y:S01]  /*05e0*/  VIADD R18, R18, 0x8 ;  /* 0x0000000812127836 */ /* 0x002fe20000000000 */
[----:B0-----:R-:W-:Y:S02]  /*05f0*/  PRMT R23, R24, 0x3340, R23 ;  /* 0x0000334018177816 */ /* 0x001fe40000000017 */
[----:B------:R-:W0:Y:S01]  /*0600*/  LDS.U8 R24, [R19+0x2] ;  /* 0x0000020013187984 */ /* 0x000e220000000000 */
[----:B--2---:R-:W-:-:S04]  /*0610*/  PRMT R27, R27, 0x3340, R26 ;  /* 0x000033401b1b7816 */ /* 0x004fc8000000001a */
[----:B------:R-:W-:Y:S02]  /*0620*/  PRMT R22, R27, 0x5410, R22 ;  /* 0x000054101b167816 */ /* 0x000fe40000000016 */
[----:B0-----:R-:W-:-:S04]  /*0630*/  PRMT R24, R25, 0x3340, R24 ;  /* 0x0000334019187816 */ /* 0x001fc80000000018 */
[----:B------:R-:W-:-:S05]  /*0640*/  PRMT R23, R24, 0x5410, R23 ;  /* 0x0000541018177816 */ /* 0x000fca0000000017 */
[----:B------:R-:W-:Y:S01]  /*0650*/  IDP.4A.S8.S8 R16, R23, R22, R16 ;  /* 0x0000001617107226 */ /* 0x000fe20000000610 */
[----:B------:R-:W-:Y:S06]  /*0660*/  @P0 BRA `(.L_x_50) ;  /* 0xfffffffc00740947 */ /* 0x000fec000383ffff */
.L_x_49:
[----:B------:R-:W-:Y:S05]  /*0670*/  BSYNC.RECONVERGENT B2 ;  /* 0x0000000000027941 */ /* 0x000fea0003800200 */
.L_x_48:
[----:B------:R-:W-:Y:S05]  /*0680*/  @!P1 BRA `(.L_x_47) ;  /* 0x0000000400149947 */ /* 0x000fea0003800000 */
[----:B------:R-:W-:Y:S01]  /*0690*/  PRMT R17, R2, 0x9910, RZ ;  /* 0x0000991002117816 */ /* 0x000fe200000000ff */
[----:B------:R-:W-:Y:S01]  /*06a0*/  BSSY.RECONVERGENT B2, `(.L_x_51) ;  /* 0x0000020000027945 */ /* 0x000fe20003800200 */
[----:B------:R-:W-:-:S05]  /*06b0*/  PRMT R18, R10, 0x9910, RZ ;  /* 0x000099100a127816 */ /* 0x000fca00000000ff */
[----:B------:R-:W-:-:S04]  /*06c0*/  IMAD R18, R17, R18, RZ ;  /* 0x0000001211127224 */ /* 0x000fc800078e02ff */
[----:B------:R-:W-:-:S05]  /*06d0*/  IMAD.MOV R18, RZ, RZ, -R18 ;  /* 0x000000ffff127224 */ /* 0x000fca00078e0a12 */
[----:B------:R-:W-:-:S05]  /*06e0*/  PRMT R19, R18, 0x7710, RZ ;  /* 0x0000771012137816 */ /* 0x000fca00000000ff */
[----:B------:R-:W-:-:S05]  /*06f0*/  IMAD.IADD R18, R12, 0x1, R19 ;  /* 0x000000010c127824 */ /* 0x000fca00078e0213 */
[----:B------:R-:W-:-:S04]  /*0700*/  LOP3.LUT R18, R18, 0x7, RZ, 0xc0, !PT ;  /* 0x0000000712127812 */ /* 0x000fc800078ec0ff */
[C---:B------:R-:W-:Y:S01]  /*0710*/  LOP3.LUT P1, RZ, R18.reuse, 0x3, RZ, 0xc0, !PT ;  /* 0x0000000312ff7812 */ /* 0x040fe2000782c0ff */
[----:B------:R-:W-:-:S05]  /*0720*/  VIADD R19, R18, 0xffffffff ;  /* 0xffffffff12137836 */ /* 0x000fca0000000000 */
[----:B------:R-:W-:-:S13]  /*0730*/  ISETP.GE.U32.AND P0, PT, R19, 0x3, PT ;  /* 0x000000031300780c */ /* 0x000fda0003f06070 */
[----:B------:R-:W-:Y:S05]  /*0740*/  @!P0 BRA `(.L_x_52) ;  /* 0x0000000000548947 */ /* 0x000fea0003800000 */
[----:B------:R-:W0:Y:S01]  /*0750*/  S2UR UR5, SR_CgaCtaId ;  /* 0x00000000000579c3 */ /* 0x000e220000008800 */
[----:B------:R-:W-:Y:S02]  /*0760*/  UMOV UR4, 0x400 ;  /* 0x0000040000047882 */ /* 0x000fe40000000000 */
[----:B0-----:R-:W-:-:S06]  /*0770*/  ULEA UR4, UR5, UR4, 0x18 ;  /* 0x0000000405047291 */ /* 0x001fcc000f8ec0ff */
[----:B------:R-:W-:-:S03]  /*0780*/  VIADD R18, R15, UR4 ;  /* 0x000000040f127c36 */ /* 0x000fc60008000000 */
[----:B------:R-:W-:Y:S01]  /*0790*/  LDS.U8 R23, [R15+UR4+0x3] ;  /* 0x000003040f177984 */ /* 0x000fe20008000000 */
[----:B------:R-:W-:-:S03]  /*07a0*/  IMAD.IADD R18, R18, 0x1, R9 ;  /* 0x0000000112127824 */ /* 0x000fc600078e0209 */
[----:B------:R-:W0:Y:S04]  /*07b0*/  LDS.U8 R24, [R15+UR4+0x2] ;  /* 0x000002040f187984 */ /* 0x000e280008000000 */
[----:B------:R-:W-:Y:S04]  /*07c0*/  LDS.U8 R25, [R15+UR4+0x1] ;  /* 0x000001040f197984 */ /* 0x000fe80008000000 */
[----:B------:R-:W-:Y:S04]  /*07d0*/  LDS.U8 R19, [R18+0x3] ;  /* 0x0000030012137984 */ /* 0x000fe80000000000 */
[----:B------:R-:W1:Y:S04]  /*07e0*/  LDS.U8 R20, [R18+0x2] ;  /* 0x0000020012147984 */ /* 0x000e680000000000 */
[----:B------:R2:W3:Y:S04]  /*07f0*/  LDS.U8 R26, [R15+UR4] ;  /* 0x000000040f1a7984 */ /* 0x0004e80008000000 */
[----:B------:R-:W-:Y:S04]  /*0800*/  LDS.U8 R21, [R18+0x1] ;  /* 0x0000010012157984 */ /* 0x000fe80000000000 */
[----:B------:R-:W4:Y:S01]  /*0810*/  LDS.U8 R22, [R18] ;  /* 0x0000000012167984 */ /* 0x000f220000000000 */
[----:B--2---:R-:W-:Y:S01]  /*0820*/  VIADD R15, R15, 0x4 ;  /* 0x000000040f0f7836 */ /* 0x004fe20000000000 */
[----:B0-----:R-:W-:-:S02]  /*0830*/  PRMT R23, R24, 0x3340, R23 ;  /* 0x0000334018177816 */ /* 0x001fc40000000017 */
[----:B-1----:R-:W-:Y:S02]  /*0840*/  PRMT R19, R20, 0x3340, R19 ;  /* 0x0000334014137816 */ /* 0x002fe40000000013 */
[----:B---3--:R-:W-:-:S04]  /*0850*/  PRMT R26, R26, 0x3340, R25 ;  /* 0x000033401a1a7816 */ /* 0x008fc80000000019 */
[----:B------:R-:W-:Y:S02]  /*0860*/  PRMT R23, R26, 0x5410, R23 ;  /* 0x000054101a177816 */ /* 0x000fe40000000017 */
[----:B----4-:R-:W-:-:S04]  /*0870*/  PRMT R22, R22, 0x3340, R21 ;  /* 0x0000334016167816 */ /* 0x010fc80000000015 */
[----:B------:R-:W-:-:S05]  /*0880*/  PRMT R19, R22, 0x5410, R19 ;  /* 0x0000541016137816 */ /* 0x000fca0000000013 */
[----:B------:R-:W-:-:S07]  /*0890*/  IDP.4A.S8.S8 R16, R19, R23, R16 ;  /* 0x0000001713107226 */ /* 0x000fce0000000610 */
.L_x_52:
[----:B------:R-:W-:Y:S05]  /*08a0*/  BSYNC.RECONVERGENT B2 ;  /* 0x0000000000027941 */ /* 0x000fea0003800200 */
.L_x_51:
[----:B------:R-:W-:Y:S05]  /*08b0*/  @!P1 BRA `(.L_x_47) ;  /* 0x0000000000889947 */ /* 0x000fea0003800000 */
[----:B------:R-:W-:Y:S01]  /*08c0*/  PRMT R18, R8, 0x9910, RZ ;  /* 0x0000991008127816 */ /* 0x000fe200000000ff */
[----:B------:R-:W-:Y:S04]  /*08d0*/  BSSY.RECONVERGENT B2, `(.L_x_53) ;  /* 0x000001b000027945 */ /* 0x000fe80003800200 */
[----:B------:R-:W-:-:S04]  /*08e0*/  IMAD R17, R17, R18, RZ ;  /* 0x0000001211117224 */ /* 0x000fc800078e02ff */
[----:B------:R-:W-:-:S05]  /*08f0*/  IMAD.MOV R17, RZ, RZ, -R17 ;  /* 0x000000ffff117224 */ /* 0x000fca00078e0a11 */
[----:B------:R-:W-:-:S05]  /*0900*/  PRMT R18, R17, 0x7710, RZ ;  /* 0x0000771011127816 */ /* 0x000fca00000000ff */
[----:B------:R-:W-:-:S05]  /*0910*/  IMAD.IADD R18, R13, 0x1, R18 ;  /* 0x000000010d127824 */ /* 0x000fca00078e0212 */
[----:B------:R-:W-:-:S04]  /*0920*/  LOP3.LUT R17, R18, 0x1, RZ, 0xc0, !PT ;  /* 0x0000000112117812 */ /* 0x000fc800078ec0ff */
[----:B------:R-:W-:Y:S02]  /*0930*/  ISETP.NE.U32.AND P1, PT, R17, 0x1, PT ;  /* 0x000000011100780c */ /* 0x000fe40003f25070 */
[----:B------:R-:W-:-:S04]  /*0940*/  LOP3.LUT R17, R18, 0x3, RZ, 0xc0, !PT ;  /* 0x0000000312117812 */ /* 0x000fc800078ec0ff */
[----:B------:R-:W-:-:S07]  /*0950*/  ISETP.NE.AND P0, PT, R17, 0x1, PT ;  /* 0x000000011100780c */ /* 0x000fce0003f05270 */
[----:B------:R-:W0:Y:S01]  /*0960*/  @!P1 S2R R20, SR_CgaCtaId ;  /* 0x0000000000149919 */ /* 0x000e220000008800 */
[----:B------:R-:W-:-:S04]  /*0970*/  @!P1 MOV R17, 0x400 ;  /* 0x0000040000119802 */ /* 0x000fc80000000f00 */
[----:B0-----:R-:W-:Y:S01]  /*0980*/  @!P1 LEA R24, R20, R17, 0x18 ;  /* 0x0000001114189211 */ /* 0x001fe200078ec0ff */
[----:B------:R-:W-:Y:S06]  /*0990*/  @!P0 BRA `(.L_x_54) ;  /* 0x0000000000388947 */ /* 0x000fec0003800000 */
[----:B------:R-:W0:Y:S01]  /*09a0*/  S2UR UR5, SR_CgaCtaId ;  /* 0x00000000000579c3 */ /* 0x000e220000008800 */
[----:B------:R-:W-:Y:S02]  /*09b0*/  UMOV UR4, 0x400 ;  /* 0x0000040000047882 */ /* 0x000fe40000000000 */
[----:B0-----:R-:W-:-:S06]  /*09c0*/  ULEA UR4, UR5, UR4, 0x18 ;  /* 0x0000000405047291 */ /* 0x001fcc000f8ec0ff */
[----:B------:R-:W-:-:S03]  /*09d0*/  VIADD R18, R15, UR4 ;  /* 0x000000040f127c36 */ /* 0x000fc60008000000 */
[----:B------:R-:W-:Y:S01]  /*09e0*/  LDS.U8 R19, [R15+UR4+0x1] ;  /* 0x000001040f137984 */ /* 0x000fe20008000000 */
[----:B------:R-:W-:-:S03]  /*09f0*/  IMAD.IADD R20, R18, 0x1, R9 ;  /* 0x0000000112147824 */ /* 0x000fc600078e0209 */
        /* <DEDUP_REMOVED lines=8> */
.L_x_54:
[----:B------:R-:W-:Y:S05]  /*0a80*/  BSYNC.RECONVERGENT B2 ;  /* 0x0000000000027941 */ /* 0x000fea0003800200 */
.L_x_53:
[----:B------:R-:W-:-:S04]  /*0a90*/  @!P1 IMAD.IADD R18, R24, 0x1, R15 ;  /* 0x0000000118129824 */ /* 0x000fc800078e020f */
[----:B------:R-:W-:Y:S01]  /*0aa0*/  @!P1 IMAD.IADD R17, R18, 0x1, R9 ;  /* 0x0000000112119824 */ /* 0x000fe200078e0209 */
[----:B------:R-:W-:Y:S05]  /*0ab0*/  @!P1 LDS.S8 R15, [R18] ;  /* 0x00000000120f9984 */ /* 0x000fea0000000200 */
[----:B------:R-:W0:Y:S02]  /*0ac0*/  @!P1 LDS.S8 R17, [R17] ;  /* 0x0000000011119984 */ /* 0x000e240000000200 */
[----:B0-----:R-:W-:-:S07]  /*0ad0*/  @!P1 IMAD R16, R15, R17, R16 ;  /* 0x000000110f109224 */ /* 0x001fce00078e0210 */
.L_x_47:
[----:B------:R-:W-:Y:S05]  /*0ae0*/  BSYNC.RECONVERGENT B0 ;  /* 0x0000000000007941 */ /* 0x000fea0003800200 */
.L_x_46:
[----:B0-----:R-:W-:Y:S02]  /*0af0*/  IMAD.IADD R9, R2, 0x1, R9 ;  /* 0x0000000102097824 */ /* 0x001fe400078e0209 */
[----:B------:R-:W-:Y:S02]  /*0b00*/  IMAD R16, R16, R16, RZ ;  /* 0x0000001010107224 */ /* 0x000fe400078e02ff */
[----:B------:R-:W-:Y:S01]  /*0b10*/  VIADD R10, R10, 0x1 ;  /* 0x000000010a0a7836 */ /* 0x000fe20000000000 */
[----:B------:R-:W-:Y:S01]  /*0b20*/  ISETP.GE.AND P0, PT, R9, R14, PT ;  /* 0x0000000e0900720c */ /* 0x000fe20003f06270 */
[----:B------:R-:W-:Y:S01]  /*0b30*/  VIADD R8, R8, 0x1 ;  /* 0x0000000108087836 */ /* 0x000fe20000000000 */
[----:B------:R-:W-:Y:S01]  /*0b40*/  IADD3 R7, P1, PT, R16, R7, RZ ;  /* 0x0000000710077210 */ /* 0x000fe20007f3e0ff */
[----:B------:R-:W-:-:S04]  /*0b50*/  VIADD R6, R6, 0x1 ;  /* 0x0000000106067836 */ /* 0x000fc80000000000 */
[----:B------:R-:W-:-:S06]  /*0b60*/  IMAD.X R5, RZ, RZ, R5, P1 ;  /* 0x000000ffff057224 */ /* 0x000fcc00008e0605 */
[----:B------:R-:W-:Y:S05]  /*0b70*/  @!P0 BRA `(.L_x_55) ;  /* 0xfffffff400d48947 */ /* 0x000fea000383ffff */
.L_x_45:
[----:B------:R-:W-:Y:S05]  /*0b80*/  BSYNC.RECONVERGENT B1 ;  /* 0x0000000000017941 */ /* 0x000fea0003800200 */
.L_x_44:
[----:B------:R-:W0:Y:S01]  /*0b90*/  S2UR UR8, SR_CgaCtaId ;  /* 0x00000000000879c3 */ /* 0x000e220000008800 */
[----:B------:R-:W-:Y:S01]  /*0ba0*/  UMOV UR5, 0x400 ;  /* 0x0000040000057882 */ /* 0x000fe20000000000 */
[----:B------:R-:W-:Y:S01]  /*0bb0*/  BSSY.RECONVERGENT B0, `(.L_x_56) ;  /* 0x000000a000007945 */ /* 0x000fe20003800200 */
[----:B------:R-:W-:Y:S01]  /*0bc0*/  UIADD3 UR4, UPT, UPT, UR5, 0x200, URZ ;  /* 0x0000020005047890 */ /* 0x000fe2000fffe0ff */
[----:B------:R-:W-:-:S03]  /*0bd0*/  ISETP.NE.AND P1, PT, R3, RZ, PT ;  /* 0x000000ff0300720c */ /* 0x000fc60003f25270 */
[----:B0-----:R-:W-:-:S12]  /*0be0*/  ULEA UR4, UR8, UR4, 0x18 ;  /* 0x0000000408047291 */ /* 0x001fd8000f8ec0ff */
.L_x_57:
[----:B------:R-:W0:Y:S01]  /*0bf0*/  LDS.64 R8, [UR4] ;  /* 0x00000004ff087984 */ /* 0x000e220008000a00 */
[----:B------:R-:W-:Y:S01]  /*0c00*/  IMAD.U32 R3, RZ, RZ, UR4 ;  /* 0x00000004ff037e24 */ /* 0x000fe2000f8e00ff */
[----:B0-----:R-:W-:-:S05]  /*0c10*/  IADD3 R10, P0, PT, R8, R7, RZ ;  /* 0x00000007080a7210 */ /* 0x001fca0007f1e0ff */
[----:B------:R-:W-:-:S07]  /*0c20*/  IMAD.X R11, R9, 0x1, R5, P0 ;  /* 0x00000001090b7824 */ /* 0x000fce00000e0605 */
[----:B------:R-:W0:Y:S02]  /*0c30*/  ATOMS.CAST.SPIN.64 P0, [R3], R8, R10 ;  /* 0x000000080300758d */ /* 0x000e24000180040a */
[----:B0-----:R-:W-:Y:S05]  /*0c40*/  @!P0 BRA `(.L_x_57) ;  /* 0xfffffffc00e88947 */ /* 0x001fea000383ffff */
[----:B------:R-:W-:Y:S05]  /*0c50*/  BSYNC.RECONVERGENT B0 ;  /* 0x0000000000007941 */ /* 0x000fea0003800200 */
.L_x_56:
[----:B------:R-:W-:Y:S06]  /*0c60*/  BAR.SYNC.DEFER_BLOCKING 0x0 ;  /* 0x0000000000007b1d */ /* 0x000fec0000010000 */
[----:B------:R-:W-:Y:S05]  /*0c70*/  @P1 EXIT ;  /* 0x000000000000194d */ /* 0x000fea0003800000 */
[----:B------:R-:W-:Y:S01]  /*0c80*/  ULEA UR4, UR8, UR5, 0x18 ;  /* 0x0000000508047291 */ /* 0x000fe2000f8ec0ff */
[----:B------:R-:W0:Y:S08]  /*0c90*/  LDC.64 R4, c[0x0][0x390] ;  /* 0x0000e400ff047b82 */ /* 0x000e300000000a00 */
[----:B------:R-:W1:Y:S01]  /*0ca0*/  LDS.64 R2, [UR4+0x200] ;  /* 0x00020004ff027984 */ /* 0x000e620008000a00 */
[----:B0-----:R-:W-:-:S05]  /*0cb0*/  IMAD.WIDE.U32 R4, R0, 0x8, R4 ;  /* 0x0000000800047825 */ /* 0x001fca00078e0004 */
[----:B-1----:R-:W-:Y:S01]  /*0cc0*/  STG.E.64 desc[UR6][R4.64], R2 ;  /* 0x0000000204007986 */ /* 0x002fe2000c101b06 */
[----:B------:R-:W-:Y:S05]  /*0cd0*/  EXIT ;  /* 0x000000000000794d */ /* 0x000fea0003800000 */
.L_x_58:
        /* <DEDUP_REMOVED lines=10> */
.L_x_75:


//--------------------- .text._Z11init_kerneliPaP17curandStateXORWOWm --------------------------
	.section	.text._Z11init_kerneliPaP17curandStateXORWOWm,"ax",@progbits
	.align	128
        .global         _Z11init_kerneliPaP17curandStateXORWOWm
        .type           _Z11init_kerneliPaP17curandStateXORWOWm,@function
        .size           _Z11init_kerneliPaP17curandStateXORWOWm,(.L_x_76 - _Z11init_kerneliPaP17curandStateXORWOWm)
        .other          _Z11init_kerneliPaP17curandStateXORWOWm,@"STO_CUDA_ENTRY STV_DEFAULT"
_Z11init_kerneliPaP17curandStateXORWOWm:
.text._Z11init_kerneliPaP17curandStateXORWOWm:
[----:B------:R-:W-:Y:S01]  /*0000*/  LDC R1, c[0x0][0x37c] ;  /* 0x0000df00ff017b82 */ /* 0x000fe20000000800 */
[----:B------:R-:W0:Y:S07]  /*0010*/  S2R R3, SR_TID.X ;  /* 0x0000000000037919 */ /* 0x000e2e0000002100 */
[----:B------:R-:W0:Y:S08]  /*0020*/  S2UR UR4, SR_CTAID.X ;  /* 0x00000000000479c3 */ /* 0x000e300000002500 */
[----:B------:R-:W0:Y:S02]  /*0030*/  LDC R0, c[0x0][0x360] ;  /* 0x0000d800ff007b82 */ /* 0x000e240000000800 */
[----:B0-----:R-:W-:-:S05]  /*0040*/  IMAD R0, R0, UR4, R3 ;  /* 0x0000000400007c24 */ /* 0x001fca000f8e0203 */
[----:B------:R-:W-:-:S13]  /*0050*/  ISETP.GT.AND P0, PT, R0, 0x1fff, PT ;  /* 0x00001fff0000780c */ /* 0x000fda0003f04270 */
[----:B------:R-:W-:Y:S05]  /*0060*/  @P0 EXIT ;  /* 0x000000000000094d */ /* 0x000fea0003800000 */
[----:B------:R-:W0:Y:S01]  /*0070*/  LDC.64 R4, c[0x0][0x398] ;  /* 0x0000e600ff047b82 */ /* 0x000e220000000a00 */
[----:B------:R-:W1:Y:S01]  /*0080*/  LDCU.64 UR8, c[0x0][0x358] ;  /* 0x00006b00ff0877ac */ /* 0x000e620008000a00 */
[----:B------:R-:W-:Y:S01]  /*0090*/  ISETP.NE.AND P0, PT, R0, RZ, PT ;  /* 0x000000ff0000720c */ /* 0x000fe20003f05270 */
[----:B------:R-:W-:Y:S05]  /*00a0*/  BSSY.RECONVERGENT B0, `(.L_x_59) ;  /* 0x00000e6000007945 */ /* 0x000fea0003800200 */
[----:B------:R-:W2:Y:S01]  /*00b0*/  LDC.64 R2, c[0x0][0x390] ;  /* 0x0000e400ff027b82 */ /* 0x000ea20000000a00 */
[----:B0-----:R-:W-:Y:S02]  /*00c0*/  LOP3.LUT R4, R4, 0xaad26b49, RZ, 0x3c, !PT ;  /* 0xaad26b4904047812 */ /* 0x001fe400078e3cff */
[----:B------:R-:W-:-:S03]  /*00d0*/  LOP3.LUT R6, R5, 0xf7dcefdd, RZ, 0x3c, !PT ;  /* 0xf7dcefdd05067812 */ /* 0x000fc600078e3cff */
[----:B------:R-:W-:Y:S02]  /*00e0*/  IMAD R5, R4, 0x4182bed5, RZ ;  /* 0x4182bed504057824 */ /* 0x000fe400078e02ff */
[----:B------:R-:W-:Y:S02]  /*00f0*/  IMAD R6, R6, -0x658354e5, RZ ;  /* 0x9a7cab1b06067824 */ /* 0x000fe400078e02ff */
[C---:B------:R-:W-:Y:S02]  /*0100*/  VIADD R9, R5.reuse, 0x75bcd15 ;  /* 0x075bcd1505097836 */ /* 0x040fe40000000000 */
[----:B------:R-:W-:Y:S01]  /*0110*/  VIADD R7, R6, 0x1f123bb5 ;  /* 0x1f123bb506077836 */ /* 0x000fe20000000000 */
[C---:B------:R-:W-:Y:S01]  /*0120*/  IADD3 R8, PT, PT, R5.reuse, 0x64f0c9, R6 ;  /* 0x0064f0c905087810 */ /* 0x040fe20007ffe006 */
[----:B--2---:R-:W-:Y:S01]  /*0130*/  IMAD.WIDE R2, R0, 0x30, R2 ;  /* 0x0000003000027825 */ /* 0x004fe200078e0202 */
[----:B------:R-:W-:Y:S02]  /*0140*/  LOP3.LUT R4, R6, 0x5491333, RZ, 0x3c, !PT ;  /* 0x0549133306047812 */ /* 0x000fe400078e3cff */
[C---:B------:R-:W-:Y:S01]  /*0150*/  LOP3.LUT R6, R5.reuse, 0x159a55e5, RZ, 0x3c, !PT ;  /* 0x159a55e505067812 */ /* 0x040fe200078e3cff */
[----:B------:R-:W-:Y:S01]  /*0160*/  VIADD R5, R5, 0x583f19 ;  /* 0x00583f1905057836 */ /* 0x000fe20000000000 */
[----:B-1----:R0:W-:Y:S04]  /*0170*/  STG.E.64 desc[UR8][R2.64], R8 ;  /* 0x0000000802007986 */ /* 0x0021e8000c101b08 */
[----:B------:R0:W-:Y:S04]  /*0180*/  STG.E.64 desc[UR8][R2.64+0x8], R6 ;  /* 0x0000080602007986 */ /* 0x0001e8000c101b08 */
[----:B------:R0:W-:Y:S01]  /*0190*/  STG.E.64 desc[UR8][R2.64+0x10], R4 ;  /* 0x0000100402007986 */ /* 0x0001e2000c101b08 */
[----:B------:R-:W-:Y:S05]  /*01a0*/  @!P0 BRA `(.L_x_60) ;  /* 0x0000000c00548947 */ /* 0x000fea0003800000 */
[----:B------:R-:W-:Y:S01]  /*01b0*/  BSSY.RECONVERGENT B1, `(.L_x_61) ;  /* 0x00000d1000017945 */ /* 0x000fe20003800200 */
[--C-:B------:R-:W-:Y:S01]  /*01c0*/  SHF.R.S32.HI R12, RZ, 0x1f, R0.reuse ;  /* 0x0000001fff0c7819 */ /* 0x100fe20000011400 */
[----:B------:R-:W-:Y:S02]  /*01d0*/  IMAD.MOV.U32 R13, RZ, RZ, R0 ;  /* 0x000000ffff0d7224 */ /* 0x000fe400078e0000 */
[----:B------:R-:W-:-:S07]  /*01e0*/  IMAD.MOV.U32 R14, RZ, RZ, RZ ;  /* 0x000000ffff0e7224 */ /* 0x000fce00078e00ff */
.L_x_67:
[----:B------:R-:W-:Y:S01]  /*01f0*/  LOP3.LUT R15, R13, 0x3, RZ, 0xc0, !PT ;  /* 0x000000030d0f7812 */ /* 0x000fe200078ec0ff */
[----:B------:R-:W-:Y:S03]  /*0200*/  BSSY.RECONVERGENT B2, `(.L_x_62) ;  /* 0x00000c5000027945 */ /* 0x000fe60003800200 */
[----:B------:R-:W-:-:S04]  /*0210*/  ISETP.NE.U32.AND P0, PT, R15, RZ, PT ;  /* 0x000000ff0f00720c */ /* 0x000fc80003f05070 */
[----:B------:R-:W-:-:S13]  /*0220*/  ISETP.NE.AND.EX P0, PT, RZ, RZ, PT, P0 ;  /* 0x000000ffff00720c */ /* 0x000fda0003f05300 */
[----:B-1----:R-:W-:Y:S05]  /*0230*/  @!P0 BRA `(.L_x_63) ;  /* 0x0000000c00048947 */ /* 0x002fea0003800000 */
[----:B0-----:R-:W0:Y:S01]  /*0240*/  LDC.64 R8, c[0x4][RZ] ;  /* 0x01000000ff087b82 */ /* 0x001e220000000a00 */
[----:B------:R-:W-:Y:S02]  /*0250*/  IMAD.MOV.U32 R16, RZ, RZ, RZ ;  /* 0x000000ffff107224 */ /* 0x000fe400078e00ff */
[----:B0-----:R-:W-:-:S07]  /*0260*/  IMAD.WIDE.U32 R8, R14, 0xc80, R8 ;  /* 0x00000c800e087825 */ /* 0x001fce00078e0008 */
.L_x_66:
[----:B-1----:R-:W-:Y:S01]  /*0270*/  IMAD.MOV.U32 R17, RZ, RZ, RZ ;  /* 0x000000ffff117224 */ /* 0x002fe200078e00ff */
[----:B------:R-:W-:Y:S01]  /*0280*/  CS2R R6, SRZ ;  /* 0x0000000000067805 */ /* 0x000fe2000001ff00 */
[----:B------:R-:W-:Y:S01]  /*0290*/  IMAD.MOV.U32 R19, RZ, RZ, RZ ;  /* 0x000000ffff137224 */ /* 0x000fe200078e00ff */
[----:B------:R-:W-:-:S07]  /*02a0*/  CS2R R4, SRZ ;  /* 0x0000000000047805 */ /* 0x000fce000001ff00 */
.L_x_65:
[----:B------:R-:W-:-:S05]  /*02b0*/  IMAD.WIDE.U32 R10, R19, 0x4, R2 ;  /* 0x00000004130a7825 */ /* 0x000fca00078e0002 */
[----:B------:R0:W5:Y:S01]  /*02c0*/  LDG.E R18, desc[UR8][R10.64+0x4] ;  /* 0x000004080a127981 */ /* 0x000162000c1e1900 */
[----:B------:R-:W-:Y:S02]  /*02d0*/  IMAD.SHL.U32 R20, R19, 0x20, RZ ;  /* 0x0000002013147824 */ /* 0x000fe400078e00ff */
[----:B------:R-:W-:-:S07]  /*02e0*/  IMAD.MOV.U32 R21, RZ, RZ, RZ ;  /* 0x000000ffff157224 */ /* 0x000fce00078e00ff */
.L_x_64:
[----:B-----5:R-:W-:Y:S01]  /*02f0*/  SHF.R.U32.HI R24, RZ, R21, R18 ;  /* 0x00000015ff187219 */ /* 0x020fe20000011612 */
[----:B0-----:R-:W-:-:S03]  /*0300*/  IMAD.IADD R10, R20, 0x1, R21 ;  /* 0x00000001140a7824 */ /* 0x001fc600078e0215 */
[----:B------:R-:W-:-:S04]  /*0310*/  LOP3.LUT R11, R24, 0x1, RZ, 0xc0, !PT ;  /* 0x00000001180b7812 */ /* 0x000fc800078ec0ff */
[----:B------:R-:W-:Y:S01]  /*0320*/  ISETP.NE.U32.AND P0, PT, R11, 0x1, PT ;  /* 0x000000010b00780c */ /* 0x000fe20003f05070 */
[----:B------:R-:W-:-:S03]  /*0330*/  IMAD R11, R10, 0x5, RZ ;  /* 0x000000050a0b7824 */ /* 0x000fc600078e02ff */
[----:B------:R-:W-:Y:S01]  /*0340*/  R2P PR, R24, 0x7e ;  /* 0x0000007e18007804 */ /* 0x000fe20000000000 */
[----:B------:R-:W-:-:S08]  /*0350*/  IMAD.WIDE.U32 R10, R11, 0x4, R8 ;  /* 0x000000040b0a7825 */ /* 0x000fd000078e0008 */
[----:B------:R-:W2:Y:S04]  /*0360*/  @!P0 LDG.E R22, desc[UR8][R10.64+0x10] ;  /* 0x000010080a168981 */ /* 0x000ea8000c1e1900 */
[----:B------:R-:W3:Y:S04]  /*0370*/  @P1 LDG.E R26, desc[UR8][R10.64+0x24] ;  /* 0x000024080a1a1981 */ /* 0x000ee8000c1e1900 */
[----:B------:R-:W4:Y:S04]  /*0380*/  @P2 LDG.E R28, desc[UR8][R10.64+0x38] ;  /* 0x000038080a1c2981 */ /* 0x000f28000c1e1900 */
[----:B------:R-:W4:Y:S04]  /*0390*/  @P3 LDG.E R23, desc[UR8][R10.64+0x4c] ;  /* 0x00004c080a173981 */ /* 0x000f28000c1e1900 */
[----:B------:R-:W4:Y:S01]  /*03a0*/  @P1 LDG.E R25, desc[UR8][R10.64+0x20] ;  /* 0x000020080a191981 */ /* 0x000f22000c1e1900 */
[----:B--2---:R-:W-:-:S03]  /*03b0*/  @!P0 LOP3.LUT R7, R7, R22, RZ, 0x3c, !PT ;  /* 0x0000001607078212 */ /* 0x004fc600078e3cff */
[----:B------:R-:W2:Y:S01]  /*03c0*/  @!P0 LDG.E R22, desc[UR8][R10.64] ;  /* 0x000000080a168981 */ /* 0x000ea2000c1e1900 */
[----:B---3--:R-:W-:-:S03]  /*03d0*/  @P1 LOP3.LUT R7, R7, R26, RZ, 0x3c, !PT ;  /* 0x0000001a07071212 */ /* 0x008fc600078e3cff */
[----:B------:R-:W3:Y:S01]  /*03e0*/  @P4 LDG.E R26, desc[UR8][R10.64+0x60] ;  /* 0x000060080a1a4981 */ /* 0x000ee2000c1e1900 */
[----:B----4-:R-:W-:-:S03]  /*03f0*/  @P2 LOP3.LUT R7, R7, R28, RZ, 0x3c, !PT ;  /* 0x0000001c07072212 */ /* 0x010fc600078e3cff */
[----:B------:R-:W4:Y:S01]  /*0400*/  @P5 LDG.E R28, desc[UR8][R10.64+0x74] ;  /* 0x000074080a1c5981 */ /* 0x000f22000c1e1900 */
[----:B------:R-:W-:-:S03]  /*0410*/  @P3 LOP3.LUT R7, R7, R23, RZ, 0x3c, !PT ;  /* 0x0000001707073212 */ /* 0x000fc600078e3cff */
[----:B------:R-:W4:Y:S01]  /*0420*/  @!P0 LDG.E R23, desc[UR8][R10.64+0x4] ;  /* 0x000004080a178981 */ /* 0x000f22000c1e1900 */
[----:B--2---:R-:W-:-:S03]  /*0430*/  @!P0 LOP3.LUT R17, R17, R22, RZ, 0x3c, !PT ;  /* 0x0000001611118212 */ /* 0x004fc600078e3cff */
[----:B------:R-:W2:Y:S01]  /*0440*/  @!P0 LDG.E R22, desc[UR8][R10.64+0x8] ;  /* 0x000008080a168981 */ /* 0x000ea2000c1e1900 */
[----:B---3--:R-:W-:-:S03]  /*0450*/  @P4 LOP3.LUT R7, R7, R26, RZ, 0x3c, !PT ;  /* 0x0000001a07074212 */ /* 0x008fc600078e3cff */
[----:B------:R-:W3:Y:S01]  /*0460*/  @P1 LDG.E R26, desc[UR8][R10.64+0x14] ;  /* 0x000014080a1a1981 */ /* 0x000ee2000c1e1900 */
[----:B----4-:R-:W-:-:S03]  /*0470*/  @!P0 LOP3.LUT R4, R4, R23, RZ, 0x3c, !PT ;  /* 0x0000001704048212 */ /* 0x010fc600078e3cff */
[----:B------:R-:W4:Y:S01]  /*0480*/  @!P0 LDG.E R23, desc[UR8][R10.64+0xc] ;  /* 0x00000c080a178981 */ /* 0x000f22000c1e1900 */
[----:B--2---:R-:W-:-:S03]  /*0490*/  @!P0 LOP3.LUT R5, R5, R22, RZ, 0x3c, !PT ;  /* 0x0000001605058212 */ /* 0x004fc600078e3cff */
[----:B------:R-:W2:Y:S01]  /*04a0*/  @P1 LDG.E R22, desc[UR8][R10.64+0x1c] ;  /* 0x00001c080a161981 */ /* 0x000ea2000c1e1900 */
[----:B---3--:R-:W-:-:S03]  /*04b0*/  @P1 LOP3.LUT R17, R17, R26, RZ, 0x3c, !PT ;  /* 0x0000001a11111212 */ /* 0x008fc600078e3cff */
[----:B------:R-:W3:Y:S01]  /*04c0*/  @P2 LDG.E R26, desc[UR8][R10.64+0x28] ;  /* 0x000028080a1a2981 */ /* 0x000ee2000c1e1900 */
[----:B----4-:R-:W-:-:S03]  /*04d0*/  @!P0 LOP3.LUT R6, R6, R23, RZ, 0x3c, !PT ;  /* 0x0000001706068212 */ /* 0x010fc600078e3cff */
[----:B------:R-:W4:Y:S01]  /*04e0*/  @P1 LDG.E R23, desc[UR8][R10.64+0x18] ;  /* 0x000018080a171981 */ /* 0x000f22000c1e1900 */
[----:B------:R-:W-:-:S03]  /*04f0*/  @P1 LOP3.LUT R6, R6, R25, RZ, 0x3c, !PT ;  /* 0x0000001906061212 */ /* 0x000fc600078e3cff */
[----:B------:R-:W4:Y:S01]  /*0500*/  @P2 LDG.E R25, desc[UR8][R10.64+0x34] ;  /* 0x000034080a192981 */ /* 0x000f22000c1e1900 */
[----:B--2---:R-:W-:-:S03]  /*0510*/  @P1 LOP3.LUT R5, R5, R22, RZ, 0x3c, !PT ;  /* 0x0000001605051212 */ /* 0x004fc600078e3cff */
[----:B------:R-:W2:Y:S01]  /*0520*/  @P2 LDG.E R22, desc[UR8][R10.64+0x30] ;  /* 0x000030080a162981 */ /* 0x000ea2000c1e1900 */
[----:B---3--:R-:W-:-:S03]  /*0530*/  @P2 LOP3.LUT R17, R17, R26, RZ, 0x3c, !PT ;  /* 0x0000001a11112212 */ /* 0x008fc600078e3cff */
[----:B------:R-:W3:Y:S01]  /*0540*/  @P3 LDG.E R26, desc[UR8][R10.64+0x3c] ;  /* 0x00003c080a1a3981 */ /* 0x000ee2000c1e1900 */
[----:B----4-:R-:W-:-:S03]  /*0550*/  @P1 LOP3.LUT R4, R4, R23, RZ, 0x3c, !PT ;  /* 0x0000001704041212 */ /* 0x010fc600078e3cff */
        /* <DEDUP_REMOVED lines=25> */
[----:B------:R-:W-:Y:S02]  /*06f0*/  LOP3.LUT P0, RZ, R24, 0x80, RZ, 0xc0, !PT ;  /* 0x0000008018ff7812 */ /* 0x000fe4000780c0ff */
[----:B------:R-:W-:Y:S02]  /*0700*/  @P5 LOP3.LUT R6, R6, R25, RZ, 0x3c, !PT ;  /* 0x0000001906065212 */ /* 0x000fe400078e3cff */
[----:B------:R-:W4:Y:S01]  /*0710*/  @P6 LDG.E R25, desc[UR8][R10.64+0x84] ;  /* 0x000084080a196981 */ /* 0x000f22000c1e1900 */
[----:B--2---:R-:W-:-:S03]  /*0720*/  @P5 LOP3.LUT R5, R5, R22, RZ, 0x3c, !PT ;  /* 0x0000001605055212 */ /* 0x004fc600078e3cff */
[----:B------:R-:W2:Y:S01]  /*0730*/  @P6 LDG.E R22, desc[UR8][R10.64+0x80] ;  /* 0x000080080a166981 */ /* 0x000ea2000c1e1900 */
[----:B---3--:R-:W-:-:S04]  /*0740*/  @P6 LOP3.LUT R17, R17, R26, RZ, 0x3c, !PT ;  /* 0x0000001a11116212 */ /* 0x008fc800078e3cff */
[----:B------:R-:W3:Y:S01]  /*0750*/  @P0 LDG.E R26, desc[UR8][R10.64+0x8c] ;  /* 0x00008c080a1a0981 */ /* 0x000ee2000c1e1900 */
[----:B----4-:R-:W-:-:S03]  /*0760*/  @P5 LOP3.LUT R4, R4, R23, RZ, 0x3c, !PT ;  /* 0x0000001704045212 */ /* 0x010fc600078e3cff */
[----:B------:R-:W4:Y:S01]  /*0770*/  @P6 LDG.E R23, desc[UR8][R10.64+0x7c] ;  /* 0x00007c080a176981 */ /* 0x000f22000c1e1900 */
[----:B------:R-:W-:-:S03]  /*0780*/  @P5 LOP3.LUT R7, R7, R28, RZ, 0x3c, !PT ;  /* 0x0000001c07075212 */ /* 0x000fc600078e3cff */
        /* <DEDUP_REMOVED lines=9> */
[----:B------:R-:W-:Y:S02]  /*0820*/  @P6 LOP3.LUT R7, R7, R28, RZ, 0x3c, !PT ;  /* 0x0000001c07076212 */ /* 0x000fe400078e3cff */
[----:B------:R-:W-:Y:S02]  /*0830*/  @P0 LOP3.LUT R6, R6, R25, RZ, 0x3c, !PT ;  /* 0x0000001906060212 */ /* 0x000fe400078e3cff */
[----:B--2---:R-:W-:Y:S02]  /*0840*/  @P0 LOP3.LUT R5, R5, R22, RZ, 0x3c, !PT ;  /* 0x0000001605050212 */ /* 0x004fe400078e3cff */
[----:B---3--:R-:W-:Y:S02]  /*0850*/  @P0 LOP3.LUT R7, R7, R26, RZ, 0x3c, !PT ;  /* 0x0000001a07070212 */ /* 0x008fe400078e3cff */
[----:B----4-:R-:W-:Y:S02]  /*0860*/  @P0 LOP3.LUT R4, R4, R23, RZ, 0x3c, !PT ;  /* 0x0000001704040212 */ /* 0x010fe400078e3cff */
[----:B------:R-:W-:-:S13]  /*0870*/  R2P PR, R24.B1, 0x7f ;  /* 0x0000007f18007804 */ /* 0x000fda0000001000 */
[----:B------:R-:W2:Y:S04]  /*0880*/  @P0 LDG.E R22, desc[UR8][R10.64+0xa0] ;  /* 0x0000a0080a160981 */ /* 0x000ea8000c1e1900 */
[----:B------:R-:W3:Y:S04]  /*0890*/  @P1 LDG.E R28, desc[UR8][R10.64+0xb4] ;  /* 0x0000b4080a1c1981 */ /* 0x000ee8000c1e1900 */
[----:B------:R-:W4:Y:S04]  /*08a0*/  @P0 LDG.E R23, desc[UR8][R10.64+0xa4] ;  /* 0x0000a4080a170981 */ /* 0x000f28000c1e1900 */
[----:B------:R-:W4:Y:S04]  /*08b0*/  @P0 LDG.E R26, desc[UR8][R10.64+0xa8] ;  /* 0x0000a8080a1a0981 */ /* 0x000f28000c1e1900 */
        /* <DEDUP_REMOVED lines=8> */
[----:B------:R-:W2:Y:S01]  /*0940*/  @P2 LDG.E R26, desc[UR8][R10.64+0xc8] ;  /* 0x0000c8080a1a2981 */ /* 0x000ea2000c1e1900 */
[----:B------:R-:W-:-:S03]  /*0950*/  @P0 LOP3.LUT R6, R6, R25, RZ, 0x3c, !PT ;  /* 0x0000001906060212 */ /* 0x000fc600078e3cff */
[----:B------:R-:W2:Y:S01]  /*0960*/  @P2 LDG.E R25, desc[UR8][R10.64+0xcc] ;  /* 0x0000cc080a192981 */ /* 0x000ea2000c1e1900 */
[----:B---3--:R-:W-:Y:S02]  /*0970*/  @P0 LOP3.LUT R7, R7, R28, RZ, 0x3c, !PT ;  /* 0x0000001c07070212 */ /* 0x008fe400078e3cff */
[----:B------:R-:W-:Y:S02]  /*0980*/  LOP3.LUT P0, RZ, R24, 0x8000, RZ, 0xc0, !PT ;  /* 0x0000800018ff7812 */ /* 0x000fe4000780c0ff */
[----:B----4-:R-:W-:Y:S01]  /*0990*/  @P1 LOP3.LUT R4, R4, R23, RZ, 0x3c, !PT ;  /* 0x0000001704041212 */ /* 0x010fe200078e3cff */
[----:B------:R-:W3:Y:S01]  /*09a0*/  @P1 LDG.E R24, desc[UR8][R10.64+0xc4] ;  /* 0x0000c4080a181981 */ /* 0x000ee2000c1e1900 */
[----:B--2---:R-:W-:-:S03]  /*09b0*/  @P1 LOP3.LUT R5, R5, R22, RZ, 0x3c, !PT ;  /* 0x0000001605051212 */ /* 0x004fc600078e3cff */
[----:B------:R-:W2:Y:S01]  /*09c0*/  @P1 LDG.E R23, desc[UR8][R10.64+0xc0] ;  /* 0x0000c0080a171981 */ /* 0x000ea2000c1e1900 */
[----:B------:R-:W-:-:S03]  /*09d0*/  @P2 LOP3.LUT R17, R17, R26, RZ, 0x3c, !PT ;  /* 0x0000001a11112212 */ /* 0x000fc600078e3cff */
[----:B------:R-:W4:Y:S04]  /*09e0*/  @P3 LDG.E R26, desc[UR8][R10.64+0xdc] ;  /* 0x0000dc080a1a3981 */ /* 0x000f28000c1e1900 */
[----:B------:R-:W4:Y:S01]  /*09f0*/  @P2 LDG.E R22, desc[UR8][R10.64+0xd0] ;  /* 0x0000d0080a162981 */ /* 0x000f22000c1e1900 */
[----:B------:R-:W-:-:S03]  /*0a00*/  @P2 LOP3.LUT R4, R4, R25, RZ, 0x3c, !PT ;  /* 0x0000001904042212 */ /* 0x000fc600078e3cff */
[----:B------:R-:W4:Y:S04]  /*0a10*/  @P3 LDG.E R25, desc[UR8][R10.64+0xe0] ;  /* 0x0000e0080a193981 */ /* 0x000f28000c1e1900 */
[----:B------:R-:W4:Y:S01]  /*0a20*/  @P0 LDG.E R27, desc[UR8][R10.64+0x138] ;  /* 0x000138080a1b0981 */ /* 0x000f22000c1e1900 */
[----:B---3--:R-:W-:-:S03]  /*0a30*/  @P1 LOP3.LUT R7, R7, R24, RZ, 0x3c, !PT ;  /* 0x0000001807071212 */ /* 0x008fc600078e3cff */
[----:B------:R-:W3:Y:S01]  /*0a40*/  @P2 LDG.E R24, desc[UR8][R10.64+0xd8] ;  /* 0x0000d8080a182981 */ /* 0x000ee2000c1e1900 */
[----:B--2---:R-:W-:-:S03]  /*0a50*/  @P1 LOP3.LUT R6, R6, R23, RZ, 0x3c, !PT ;  /* 0x0000001706061212 */ /* 0x004fc600078e3cff */
[----:B------:R-:W2:Y:S01]  /*0a60*/  @P2 LDG.E R23, desc[UR8][R10.64+0xd4] ;  /* 0x0000d4080a172981 */ /* 0x000ea2000c1e1900 */
[----:B----4-:R-:W-:-:S03]  /*0a70*/  @P3 LOP3.LUT R17, R17, R26, RZ, 0x3c, !PT ;  /* 0x0000001a11113212 */ /* 0x010fc600078e3cff */
[----:B------:R-:W4:Y:S01]  /*0a80*/  @P4 LDG.E R26, desc[UR8][R10.64+0xf0] ;  /* 0x0000f0080a1a4981 */ /* 0x000f22000c1e1900 */
[----:B------:R-:W-:-:S03]  /*0a90*/  @P2 LOP3.LUT R5, R5, R22, RZ, 0x3c, !PT ;  /* 0x0000001605052212 */ /* 0x000fc600078e3cff */
[----:B------:R-:W4:Y:S01]  /*0aa0*/  @P3 LDG.E R22, desc[UR8][R10.64+0xe4] ;  /* 0x0000e4080a163981 */ /* 0x000f22000c1e1900 */
[----:B------:R-:W-:-:S03]  /*0ab0*/  @P3 LOP3.LUT R4, R4, R25, RZ, 0x3c, !PT ;  /* 0x0000001904043212 */ /* 0x000fc600078e3cff */
        /* <DEDUP_REMOVED lines=39> */
[----:B------:R-:W-:-:S05]  /*0d30*/  VIADD R21, R21, 0x10 ;  /* 0x0000001015157836 */ /* 0x000fca0000000000 */
[----:B------:R-:W-:Y:S02]  /*0d40*/  ISETP.NE.AND P1, PT, R21, 0x20, PT ;  /* 0x000000201500780c */ /* 0x000fe40003f25270 */
[----:B------:R-:W-:Y:S02]  /*0d50*/  @P0 LOP3.LUT R4, R4, R25, RZ, 0x3c, !PT ;  /* 0x0000001904040212 */ /* 0x000fe400078e3cff */
[----:B---3--:R-:W-:Y:S02]  /*0d60*/  @P6 LOP3.LUT R7, R7, R24, RZ, 0x3c, !PT ;  /* 0x0000001807076212 */ /* 0x008fe400078e3cff */
[----:B--2---:R-:W-:Y:S02]  /*0d70*/  @P6 LOP3.LUT R6, R6, R23, RZ, 0x3c, !PT ;  /* 0x0000001706066212 */ /* 0x004fe400078e3cff */
[----:B----4-:R-:W-:Y:S02]  /*0d80*/  @P0 LOP3.LUT R7, R7, R26, RZ, 0x3c, !PT ;  /* 0x0000001a07070212 */ /* 0x010fe400078e3cff */
[----:B------:R-:W-:-:S02]  /*0d90*/  @P0 LOP3.LUT R6, R6, R27, RZ, 0x3c, !PT ;  /* 0x0000001b06060212 */ /* 0x000fc400078e3cff */
[----:B------:R-:W-:Y:S01]  /*0da0*/  @P0 LOP3.LUT R5, R5, R22, RZ, 0x3c, !PT ;  /* 0x0000001605050212 */ /* 0x000fe200078e3cff */
[----:B------:R-:W-:Y:S06]  /*0db0*/  @P1 BRA `(.L_x_64) ;  /* 0xfffffff4004c1947 */ /* 0x000fec000383ffff */
[----:B------:R-:W-:-:S05]  /*0dc0*/  VIADD R19, R19, 0x1 ;  /* 0x0000000113137836 */ /* 0x000fca0000000000 */
[----:B------:R-:W-:-:S13]  /*0dd0*/  ISETP.NE.AND P0, PT, R19, 0x5, PT ;  /* 0x000000051300780c */ /* 0x000fda0003f05270 */
[----:B------:R-:W-:Y:S05]  /*0de0*/  @P0 BRA `(.L_x_65) ;  /* 0xfffffff400300947 */ /* 0x000fea000383ffff */
[----:B------:R1:W-:Y:S01]  /*0df0*/  STG.E.64 desc[UR8][R2.64+0x8], R4 ;  /* 0x0000080402007986 */ /* 0x0003e2000c101b08 */
[----:B------:R-:W-:-:S03]  /*0e00*/  VIADD R16, R16, 0x1 ;  /* 0x0000000110107836 */ /* 0x000fc60000000000 */
[----:B------:R1:W-:Y:S02]  /*0e10*/  STG.E.64 desc[UR8][R2.64+0x10], R6 ;  /* 0x0000100602007986 */ /* 0x0003e4000c101b08 */
[----:B------:R-:W-:Y:S02]  /*0e20*/  ISETP.GE.U32.AND P0, PT, R16, R15, PT ;  /* 0x0000000f1000720c */ /* 0x000fe40003f06070 */
[----:B------:R1:W-:Y:S11]  /*0e30*/  STG.E desc[UR8][R2.64+0x4], R17 ;  /* 0x0000041102007986 */ /* 0x0003f6000c101908 */
[----:B------:R-:W-:Y:S05]  /*0e40*/  @!P0 BRA `(.L_x_66) ;  /* 0xfffffff400088947 */ /* 0x000fea000383ffff */
.L_x_63:
[----:B------:R-:W-:Y:S05]  /*0e50*/  BSYNC.RECONVERGENT B2 ;  /* 0x0000000000027941 */ /* 0x000fea0003800200 */
.L_x_62:
[C---:B------:R-:W-:Y:S01]  /*0e60*/  ISETP.GT.U32.AND P0, PT, R13.reuse, 0x3, PT ;  /* 0x000000030d00780c */ /* 0x040fe20003f04070 */
[----:B------:R-:W-:Y:S01]  /*0e70*/  VIADD R14, R14, 0x1 ;  /* 0x000000010e0e7836 */ /* 0x000fe20000000000 */
[--C-:B------:R-:W-:Y:S02]  /*0e80*/  SHF.R.U64 R13, R13, 0x2, R12.reuse ;  /* 0x000000020d0d7819 */ /* 0x100fe4000000120c */
[----:B------:R-:W-:Y:S02]  /*0e90*/  ISETP.GT.U32.AND.EX P0, PT, R12, RZ, PT, P0 ;  /* 0x000000ff0c00720c */ /* 0x000fe40003f04100 */
[----:B------:R-:W-:-:S11]  /*0ea0*/  SHF.R.U32.HI R12, RZ, 0x2, R12 ;  /* 0x00000002ff0c7819 */ /* 0x000fd6000001160c */
[----:B------:R-:W-:Y:S05]  /*0eb0*/  @P0 BRA `(.L_x_67) ;  /* 0xfffffff000cc0947 */ /* 0x000fea000383ffff */
[----:B------:R-:W-:Y:S05]  /*0ec0*/  BSYNC.RECONVERGENT B1 ;  /* 0x0000000000017941 */ /* 0x000fea0003800200 */
.L_x_61:
[----:B0-----:R2:W5:Y:S04]  /*0ed0*/  LDG.E.64 R8, desc[UR8][R2.64] ;  /* 0x0000000802087981 */ /* 0x001568000c1e1b00 */
[----:B-1----:R2:W5:Y:S04]  /*0ee0*/  LDG.E.64 R6, desc[UR8][R2.64+0x8] ;  /* 0x0000080802067981 */ /* 0x002568000c1e1b00 */
[----:B------:R2:W5:Y:S02]  /*0ef0*/  LDG.E.64 R4, desc[UR8][R2.64+0x10] ;  /* 0x0000100802047981 */ /* 0x000564000c1e1b00 */
.L_x_60:
[----:B------:R-:W-:Y:S05]  /*0f00*/  BSYNC.RECONVERGENT B0 ;  /* 0x0000000000007941 */ /* 0x000fea0003800200 */
.L_x_59:
[----:B------:R-:W1:Y:S01]  /*0f10*/  LDCU UR5, c[0x0][0x380] ;  /* 0x00007000ff0577ac */ /* 0x000e620008000800 */
[----:B------:R3:W-:Y:S04]  /*0f20*/  STG.E.64 desc[UR8][R2.64+0x18], RZ ;  /* 0x000018ff02007986 */ /* 0x0007e8000c101b08 */
[----:B------:R3:W-:Y:S04]  /*0f30*/  STG.E desc[UR8][R2.64+0x20], RZ ;  /* 0x000020ff02007986 */ /* 0x0007e8000c101908 */
[----:B------:R3:W-:Y:S01]  /*0f40*/  STG.E.64 desc[UR8][R2.64+0x28], RZ ;  /* 0x000028ff02007986 */ /* 0x0007e2000c101b08 */
[----:B-1----:R-:W-:-:S09]  /*0f50*/  UISETP.GE.AND UP0, UPT, UR5, 0x1, UPT ;  /* 0x000000010500788c */ /* 0x002fd2000bf06270 */
[----:B---3--:R-:W-:Y:S05]  /*0f60*/  BRA.U !UP0, `(.L_x_68) ;  /* 0x00000009085c7547 */ /* 0x008fea000b800000 */
[----:B------:R-:W-:Y:S01]  /*0f70*/  UISETP.GE.U32.AND UP0, UPT, UR5, 0x4, UPT ;  /* 0x000000040500788c */ /* 0x000fe2000bf06070 */
[----:B------:R-:W-:Y:S01]  /*0f80*/  IMAD.SHL.U32 R0, R0, 0x200, RZ ;  /* 0x0000020000007824 */ /* 0x000fe200078e00ff */
[----:B------:R-:W-:Y:S01]  /*0f90*/  ULOP3.LUT UR6, UR5, 0x3, URZ, 0xc0, !UPT ;  /* 0x0000000305067892 */ /* 0x000fe2000f8ec0ff */
[----:B-----5:R-:W-:Y:S01]  /*0fa0*/  IMAD.MOV.U32 R10, RZ, RZ, R7 ;  /* 0x000000ffff0a7224 */ /* 0x020fe200078e0007 */
[----:B------:R-:W-:Y:S01]  /*0fb0*/  UMOV UR4, URZ ;  /* 0x000000ff00047c82 */ /* 0x000fe20008000000 */
[----:B------:R-:W-:-:S04]  /*0fc0*/  IMAD.MOV.U32 R11, RZ, RZ, R4 ;  /* 0x000000ffff0b7224 */ /* 0x000fc800078e0004 */
[----:B------:R-:W-:Y:S05]  /*0fd0*/  BRA.U !UP0, `(.L_x_69) ;  /* 0x0000000508147547 */ /* 0x000fea000b800000 */
[----:B------:R-:W1:Y:S01]  /*0fe0*/  LDC.64 R10, c[0x0][0x388] ;  /* 0x0000e200ff0a7b82 */ /* 0x000e620000000a00 */
[----:B------:R-:W-:Y:S01]  /*0ff0*/  ULOP3.LUT UR4, UR5, 0x7ffffffc, URZ, 0xc0, !UPT ;  /* 0x7ffffffc05047892 */ /* 0x000fe2000f8ec0ff */
[----:B0-----:R-:W-:Y:S02]  /*1000*/  VIADD R8, R8, 0xb0f8a ;  /* 0x000b0f8a08087836 */ /* 0x001fe40000000000 */
[----:B------:R-:W-:Y:S01]  /*1010*/  IMAD.MOV.U32 R13, RZ, RZ, R0 ;  /* 0x000000ffff0d7224 */ /* 0x000fe200078e0000 */
[----:B------:R-:W-:-:S12]  /*1020*/  UIADD3 UR7, UPT, UPT, -UR4, URZ, URZ ;  /* 0x000000ff04077290 */ /* 0x000fd8000fffe1ff */
.L_x_70:
[----:B------:R-:W-:Y:S01]  /*1030*/  SHF.R.U32.HI R12, RZ, 0x2, R9 ;  /* 0x00000002ff0c7819 */ /* 0x000fe20000011609 */
[----:B0-----:R-:W-:Y:S01]  /*1040*/  IMAD.SHL.U32 R14, R5, 0x10, RZ ;  /* 0x00000010050e7824 */ /* 0x001fe200078e00ff */
[----:B------:R-:W-:Y:S01]  /*1050*/  SHF.R.U32.HI R15, RZ, 0x2, R6 ;  /* 0x00000002ff0f7819 */ /* 0x000fe20000011606 */
[----:B------:R-:W-:Y:S01]  /*1060*/  IMAD.MOV.U32 R17, RZ, RZ, 0x2f800000 ;  /* 0x2f800000ff117424 */ /* 0x000fe200078e00ff */
[----:B------:R-:W-:Y:S01]  /*1070*/  LOP3.LUT R12, R12, R9, RZ, 0x3c, !PT ;  /* 0x000000090c0c7212 */ /* 0x000fe200078e3cff */
[----:B------:R-:W-:Y:S01]  /*1080*/  IMAD.MOV.U32 R23, RZ, RZ, 0x1 ;  /* 0x00000001ff177424 */ /* 0x000fe200078e00ff */
[----:B------:R-:W-:Y:S01]  /*1090*/  LOP3.LUT R15, R15, R6, RZ, 0x3c, !PT ;  /* 0x000000060f0f7212 */ /* 0x000fe200078e3cff */
[----:B------:R-:W-:Y:S02]  /*10a0*/  UIADD3 UR7, UPT, UPT, UR7, 0x4, URZ ;  /* 0x0000000407077890 */ /* 0x000fe4000fffe0ff */
[----:B------:R-:W-:Y:S02]  /*10b0*/  IMAD.SHL.U32 R9, R12, 0x2, RZ ;  /* 0x000000020c097824 */ /* 0x000fe400078e00ff */
[----:B------:R-:W-:-:S03]  /*10c0*/  UISETP.NE.AND UP0, UPT, UR7, URZ, UPT ;  /* 0x000000ff0700728c */ /* 0x000fc6000bf05270 */
[----:B------:R-:W-:Y:S02]  /*10d0*/  LOP3.LUT R9, R5, R14, R9, 0x96, !PT ;  /* 0x0000000e05097212 */ /* 0x000fe400078e9609 */
[----:B------:R-:W-:Y:S02]  /*10e0*/  SHF.R.U32.HI R14, RZ, 0x2, R7 ;  /* 0x00000002ff0e7819 */ /* 0x000fe40000011607 */
[----:B------:R-:W-:Y:S01]  /*10f0*/  LOP3.LUT R6, R9, R12, RZ, 0x3c, !PT ;  /* 0x0000000c09067212 */ /* 0x000fe200078e3cff */
[----:B------:R-:W-:Y:S01]  /*1100*/  IMAD.SHL.U32 R12, R15, 0x2, RZ ;  /* 0x000000020f0c7824 */ /* 0x000fe200078e00ff */
[----:B------:R-:W-:-:S03]  /*1110*/  LOP3.LUT R14, R14, R7, RZ, 0x3c, !PT ;  /* 0x000000070e0e7212 */ /* 0x000fc600078e3cff */
[----:B------:R-:W-:-:S05]  /*1120*/  IMAD.SHL.U32 R9, R6, 0x10, RZ ;  /* 0x0000001006097824 */ /* 0x000fca00078e00ff */
[----:B------:R-:W-:Y:S01]  /*1130*/  LOP3.LUT R12, R6, R9, R12, 0x96, !PT ;  /* 0x00000009060c7212 */ /* 0x000fe200078e960c */
[----:B------:R-:W-:-:S03]  /*1140*/  IMAD.SHL.U32 R9, R14, 0x2, RZ ;  /* 0x000000020e097824 */ /* 0x000fc600078e00ff */
[----:B------:R-:W-:Y:S02]  /*1150*/  LOP3.LUT R7, R12, R15, RZ, 0x3c, !PT ;  /* 0x0000000f0c077212 */ /* 0x000fe400078e3cff */
[----:B------:R-:W-:-:S03]  /*1160*/  SHF.R.U32.HI R15, RZ, 0x2, R4 ;  /* 0x00000002ff0f7819 */ /* 0x000fc60000011604 */
[----:B------:R-:W-:Y:S01]  /*1170*/  IMAD.SHL.U32 R12, R7, 0x10, RZ ;  /* 0x00000010070c7824 */ /* 0x000fe200078e00ff */
[----:B------:R-:W-:-:S04]  /*1180*/  LOP3.LUT R15, R15, R4, RZ, 0x3c, !PT ;  /* 0x000000040f0f7212 */ /* 0x000fc800078e3cff */
[----:B------:R-:W-:Y:S01]  /*1190*/  LOP3.LUT R9, R7, R12, R9, 0x96, !PT ;  /* 0x0000000c07097212 */ /* 0x000fe200078e9609 */
[----:B------:R-:W-:-:S03]  /*11a0*/  IMAD.SHL.U32 R12, R15, 0x2, RZ ;  /* 0x000000020f0c7824 */ /* 0x000fc600078e00ff */
[----:B------:R-:W-:Y:S01]  /*11b0*/  LOP3.LUT R4, R9, R14, RZ, 0x3c, !PT ;  /* 0x0000000e09047212 */ /* 0x000fe200078e3cff */
[----:B------:R-:W-:-:S04]  /*11c0*/  IMAD.IADD R14, R7, 0x1, R8 ;  /* 0x00000001070e7824 */ /* 0x000fc800078e0208 */
[----:B------:R-:W-:Y:S01]  /*11d0*/  IMAD.SHL.U32 R9, R4, 0x10, RZ ;  /* 0x0000001004097824 */ /* 0x000fe200078e00ff */
[----:B------:R-:W-:-:S04]  /*11e0*/  I2FP.F32.U32 R14, R14 ;  /* 0x0000000e000e7245 */ /* 0x000fc80000201000 */
[----:B------:R-:W-:Y:S01]  /*11f0*/  LOP3.LUT R16, R4, R9, R12, 0x96, !PT ;  /* 0x0000000904107212 */ /* 0x000fe200078e960c */
[----:B------:R-:W-:Y:S01]  /*1200*/  IMAD.MOV.U32 R9, RZ, RZ, R5 ;  /* 0x000000ffff097224 */ /* 0x000fe200078e0005 */
[----:B------:R-:W-:Y:S01]  /*1210*/  IADD3 R12, PT, PT, R8, -0x587c5, R6 ;  /* 0xfffa783b080c7810 */ /* 0x000fe20007ffe006 */
[----:B------:R-:W-:Y:S01]  /*1220*/  FFMA R14, R14, R17, 1.1641532182693481445e-10 ;  /* 0x2f0000000e0e7423 */ /* 0x000fe20000000011 */
[----:B------:R-:W-:Y:S02]  /*1230*/  LOP3.LUT R5, R16, R15, RZ, 0x3c, !PT ;  /* 0x0000000f10057212 */ /* 0x000fe400078e3cff */
[C---:B------:R-:W-:Y:S02]  /*1240*/  IADD3 R15, PT, PT, R8.reuse, 0x587c5, R4 ;  /* 0x000587c5080f7810 */ /* 0x040fe40007ffe004 */
[C---:B------:R-:W-:Y:S01]  /*1250*/  IADD3 R16, PT, PT, R8.reuse, 0xb0f8a, R5 ;  /* 0x000b0f8a08107810 */ /* 0x040fe20007ffe005 */
[----:B------:R-:W-:Y:S01]  /*1260*/  VIADD R8, R8, 0x161f14 ;  /* 0x00161f1408087836 */ /* 0x000fe20000000000 */
[----:B------:R-:W-:-:S02]  /*1270*/  I2FP.F32.U32 R12, R12 ;  /* 0x0000000c000c7245 */ /* 0x000fc40000201000 */
[----:B------:R-:W-:Y:S02]  /*1280*/  I2FP.F32.U32 R15, R15 ;  /* 0x0000000f000f7245 */ /* 0x000fe40000201000 */
[----:B------:R-:W-:Y:S01]  /*1290*/  I2FP.F32.U32 R16, R16 ;  /* 0x0000001000107245 */ /* 0x000fe20000201000 */
[-C--:B------:R-:W-:Y:S01]  /*12a0*/  FFMA R12, R12, R17.reuse, 1.1641532182693481445e-10 ;  /* 0x2f0000000c0c7423 */ /* 0x080fe20000000011 */
[----:B------:R-:W-:Y:S01]  /*12b0*/  FSETP.GT.AND P1, PT, R14, 0.5, PT ;  /* 0x3f0000000e00780b */ /* 0x000fe20003f24000 */
[-C--:B------:R-:W-:Y:S01]  /*12c0*/  FFMA R15, R15, R17.reuse, 1.1641532182693481445e-10 ;  /* 0x2f0000000f0f7423 */ /* 0x080fe20000000011 */
[C---:B-1----:R-:W-:Y:S01]  /*12d0*/  IADD3 R14, P4, P5, R13.reuse, 0x3, R10 ;  /* 0x000000030d0e7810 */ /* 0x042fe20007d9e00a */
[----:B------:R-:W-:Y:S01]  /*12e0*/  FFMA R16, R16, R17, 1.1641532182693481445e-10 ;  /* 0x2f00000010107423 */ /* 0x000fe20000000011 */
[----:B------:R-:W-:Y:S02]  /*12f0*/  FSETP.GT.AND P0, PT, R12, 0.5, PT ;  /* 0x3f0000000c00780b */ /* 0x000fe40003f04000 */
[----:B------:R-:W-:Y:S01]  /*1300*/  SHF.R.S32.HI R12, RZ, 0x1f, R13 ;  /* 0x0000001fff0c7819 */ /* 0x000fe2000001140d */
[----:B------:R-:W-:Y:S01]  /*1310*/  VIADD R13, R13, 0x4 ;  /* 0x000000040d0d7836 */ /* 0x000fe20000000000 */
[----:B------:R-:W-:-:S02]  /*1320*/  FSETP.GT.AND P2, PT, R15, 0.5, PT ;  /* 0x3f0000000f00780b */ /* 0x000fc40003f44000 */
[----:B------:R-:W-:Y:S02]  /*1330*/  FSETP.GT.AND P3, PT, R16, 0.5, PT ;  /* 0x3f0000001000780b */ /* 0x000fe40003f64000 */
[----:B------:R-:W-:Y:S02]  /*1340*/  IADD3.X R15, PT, PT, R12, R11, RZ, P4, P5 ;  /* 0x0000000b0c0f7210 */ /* 0x000fe400027ea4ff */
[C---:B------:R-:W-:Y:S02]  /*1350*/  SEL R17, R23.reuse, 0xffff, P0 ;  /* 0x0000ffff17117807 */ /* 0x040fe40000000000 */
[C---:B------:R-:W-:Y:S02]  /*1360*/  SEL R19, R23.reuse, 0xffff, P1 ;  /* 0x0000ffff17137807 */ /* 0x040fe40000800000 */
[C---:B------:R-:W-:Y:S01]  /*1370*/  SEL R21, R23.reuse, 0xffff, P2 ;  /* 0x0000ffff17157807 */ /* 0x040fe20001000000 */
[----:B------:R0:W-:Y:S01]  /*1380*/  STG.E.U8 desc[UR8][R14.64+-0x3], R17 ;  /* 0xfffffd110e007986 */ /* 0x0001e2000c101108 */
[----:B------:R-:W-:-:S03]  /*1390*/  SEL R23, R23, 0xffff, P3 ;  /* 0x0000ffff17177807 */ /* 0x000fc60001800000 */
[----:B------:R0:W-:Y:S04]  /*13a0*/  STG.E.U8 desc[UR8][R14.64+-0x2], R19 ;  /* 0xfffffe130e007986 */ /* 0x0001e8000c101108 */
[----:B------:R0:W-:Y:S04]  /*13b0*/  STG.E.U8 desc[UR8][R14.64+-0x1], R21 ;  /* 0xffffff150e007986 */ /* 0x0001e8000c101108 */
[----:B------:R0:W-:Y:S01]  /*13c0*/  STG.E.U8 desc[UR8][R14.64], R23 ;  /* 0x000000170e007986 */ /* 0x0001e2000c101108 */
[----:B------:R-:W-:Y:S05]  /*13d0*/  BRA.U UP0, `(.L_x_70) ;  /* 0xfffffffd00147547 */ /* 0x000fea000b83ffff */
[----:B------:R-:W-:Y:S02]  /*13e0*/  IMAD.MOV.U32 R10, RZ, RZ, R7 ;  /* 0x000000ffff0a7224 */ /* 0x000fe400078e0007 */
[----:B------:R-:W-:Y:S02]  /*13f0*/  IMAD.MOV.U32 R11, RZ, RZ, R4 ;  /* 0x000000ffff0b7224 */ /* 0x000fe400078e0004 */
[----:B------:R-:W-:Y:S02]  /*1400*/  VIADD R8, R8, 0xfff4f076 ;  /* 0xfff4f07608087836 */ /* 0x000fe40000000000 */
[----:B------:R-:W-:Y:S02]  /*1410*/  IMAD.MOV.U32 R7, RZ, RZ, R10 ;  /* 0x000000ffff077224 */ /* 0x000fe400078e000a */
[----:B------:R-:W-:-:S07]  /*1420*/  IMAD.MOV.U32 R4, RZ, RZ, R11 ;  /* 0x000000ffff047224 */ /* 0x000fce00078e000b */
.L_x_69:
[----:B------:R-:W-:-:S09]  /*1430*/  UISETP.NE.AND UP0, UPT, UR6, URZ, UPT ;  /* 0x000000ff0600728c */ /* 0x000fd2000bf05270 */
[----:B------:R-:W-:Y:S05]  /*1440*/  BRA.U !UP0, `(.L_x_68) ;  /* 0x0000000508247547 */ /* 0x000fea000b800000 */
[----:B------:R-:W-:Y:S01]  /*1450*/  UISETP.NE.AND UP0, UPT, UR6, 0x1, UPT ;  /* 0x000000010600788c */ /* 0x000fe2000bf05270 */
[----:B------:R-:W-:Y:S01]  /*1460*/  IMAD.MOV.U32 R18, RZ, RZ, R9 ;  /* 0x000000ffff127224 */ /* 0x000fe200078e0009 */
[----:B------:R-:W-:Y:S01]  /*1470*/  ULOP3.LUT UR5, UR5, 0x1, URZ, 0xc0, !UPT ;  /* 0x0000000105057892 */ /* 0x000fe2000f8ec0ff */
[----:B0-----:R-:W-:Y:S02]  /*1480*/  IMAD.MOV.U32 R14, RZ, RZ, R6 ;  /* 0x000000ffff0e7224 */ /* 0x001fe400078e0006 */
[----:B------:R-:W-:Y:S01]  /*1490*/  IMAD.MOV.U32 R12, RZ, RZ, R10 ;  /* 0x000000ffff0c7224 */ /* 0x000fe200078e000a */
[----:B------:R-:W-:Y:S01]  /*14a0*/  UISETP.NE.U32.AND UP1, UPT, UR5, 0x1, UPT ;  /* 0x000000010500788c */ /* 0x000fe2000bf25070 */
[----:B------:R-:W-:Y:S02]  /*14b0*/  IMAD.MOV.U32 R13, RZ, RZ, R11 ;  /* 0x000000ffff0d7224 */ /* 0x000fe400078e000b */
[--C-:B------:R-:W-:Y:S02]  /*14c0*/  IMAD.MOV.U32 R7, RZ, RZ, R5.reuse ;  /* 0x000000ffff077224 */ /* 0x100fe400078e0005 */
[----:B------:R-:W-:Y:S01]  /*14d0*/  IMAD.MOV.U32 R15, RZ, RZ, R5 ;  /* 0x000000ffff0f7224 */ /* 0x000fe200078e0005 */
[----:B------:R-:W-:Y:S06]  /*14e0*/  BRA.U !UP0, `(.L_x_71) ;  /* 0x0000000108947547 */ /* 0x000fec000b800000 */
[----:B------:R-:W-:Y:S01]  /*14f0*/  SHF.R.U32.HI R4, RZ, 0x2, R9 ;  /* 0x00000002ff047819 */ /* 0x000fe20000011609 */
[----:B------:R-:W-:Y:S01]  /*1500*/  IMAD.SHL.U32 R12, R5, 0x10, RZ ;  /* 0x00000010050c7824 */ /* 0x000fe200078e00ff */
[----:B------:R-:W-:Y:S01]  /*1510*/  SHF.R.U32.HI R13, RZ, 0x2, R6 ;  /* 0x00000002ff0d7819 */ /* 0x000fe20000011606 */
[----:B------:R-:W0:Y:S01]  /*1520*/  LDCU.64 UR6, c[0x0][0x388] ;  /* 0x00007100ff0677ac */ /* 0x000e220008000a00 */
[----:B------:R-:W-:Y:S01]  /*1530*/  LOP3.LUT R4, R4, R9, RZ, 0x3c, !PT ;  /* 0x0000000904047212 */ /* 0x000fe200078e3cff */
[----:B------:R-:W-:Y:S01]  /*1540*/  IMAD.MOV.U32 R19, RZ, RZ, 0x1 ;  /* 0x00000001ff137424 */ /* 0x000fe200078e00ff */
[----:B------:R-:W-:Y:S01]  /*1550*/  LOP3.LUT R15, R13, R6, RZ, 0x3c, !PT ;  /* 0x000000060d0f7212 */ /* 0x000fe200078e3cff */
[----:B------:R-:W-:Y:S02]  /*1560*/  IMAD.MOV.U32 R18, RZ, RZ, R10 ;  /* 0x000000ffff127224 */ /* 0x000fe400078e000a */
[----:B------:R-:W-:Y:S02]  /*1570*/  IMAD.SHL.U32 R9, R4, 0x2, RZ ;  /* 0x0000000204097824 */ /* 0x000fe400078e00ff */
[----:B------:R-:W-:-:S02]  /*1580*/  IMAD.SHL.U32 R6, R15, 0x2, RZ ;  /* 0x000000020f067824 */ /* 0x000fc400078e00ff */
[----:B------:R-:W-:Y:S01]  /*1590*/  IMAD.MOV.U32 R14, RZ, RZ, R11 ;  /* 0x000000ffff0e7224 */ /* 0x000fe200078e000b */
[----:B------:R-:W-:Y:S01]  /*15a0*/  LOP3.LUT R9, R5, R12, R9, 0x96, !PT ;  /* 0x0000000c05097212 */ /* 0x000fe200078e9609 */
[----:B------:R-:W-:Y:S01]  /*15b0*/  VIADD R12, R0, UR4 ;  /* 0x00000004000c7c36 */ /* 0x000fe20008000000 */
[----:B------:R-:W-:Y:S02]  /*15c0*/  UIADD3 UR4, UPT, UPT, UR4, 0x2, URZ ;  /* 0x0000000204047890 */ /* 0x000fe4000fffe0ff */
[----:B------:R-:W-:Y:S01]  /*15d0*/  LOP3.LUT R13, R9, R4, RZ, 0x3c, !PT ;  /* 0x00000004090d7212 */ /* 0x000fe200078e3cff */
[----:B------:R-:W-:Y:S01]  /*15e0*/  IMAD.MOV.U32 R9, RZ, RZ, 0x2f800000 ;  /* 0x2f800000ff097424 */ /* 0x000fe200078e00ff */
[----:B0-----:R-:W-:-:S03]  /*15f0*/  IADD3 R16, P2, PT, R12, UR6, RZ ;  /* 0x000000060c107c10 */ /* 0x001fc6000ff5e0ff */
[----:B------:R-:W-:Y:S01]  /*1600*/  IMAD.SHL.U32 R4, R13, 0x10, RZ ;  /* 0x000000100d047824 */ /* 0x000fe200078e00ff */
[----:B------:R-:W-:Y:S01]  /*1610*/  LEA.HI.X.SX32 R17, R12, UR7, 0x1, P2 ;  /* 0x000000070c117c11 */ /* 0x000fe200090f0eff */
[----:B------:R-:W-:-:S03]  /*1620*/  IMAD.MOV.U32 R12, RZ, RZ, R5 ;  /* 0x000000ffff0c7224 */ /* 0x000fc600078e0005 */
[----:B------:R-:W-:Y:S02]  /*1630*/  LOP3.LUT R6, R13, R4, R6, 0x96, !PT ;  /* 0x000000040d067212 */ /* 0x000fe400078e9606 */
[C---:B------:R-:W-:Y:S01]  /*1640*/  IADD3 R4, PT, PT, R8.reuse, 0x587c5, R13 ;  /* 0x000587c508047810 */ /* 0x040fe20007ffe00d */
[----:B------:R-:W-:Y:S01]  /*1650*/  VIADD R8, R8, 0xb0f8a ;  /* 0x000b0f8a08087836 */ /* 0x000fe20000000000 */
[----:B------:R-:W-:Y:S02]  /*1660*/  LOP3.LUT R15, R6, R15, RZ, 0x3c, !PT ;  /* 0x0000000f060f7212 */ /* 0x000fe400078e3cff */
[----:B------:R-:W-:-:S03]  /*1670*/  I2FP.F32.U32 R4, R4 ;  /* 0x0000000400047245 */ /* 0x000fc60000201000 */
[--C-:B------:R-:W-:Y:S02]  /*1680*/  IMAD.IADD R6, R8, 0x1, R15.reuse ;  /* 0x0000000108067824 */ /* 0x100fe400078e020f */
[-C--:B------:R-:W-:Y:S01]  /*1690*/  FFMA R4, R4, R9.reuse, 1.1641532182693481445e-10 ;  /* 0x2f00000004047423 */ /* 0x080fe20000000009 */
[----:B------:R-:W-:Y:S02]  /*16a0*/  IMAD.MOV.U32 R5, RZ, RZ, R15 ;  /* 0x000000ffff057224 */ /* 0x000fe400078e000f */
[----:B------:R-:W-:Y:S02]  /*16b0*/  I2FP.F32.U32 R6, R6 ;  /* 0x0000000600067245 */ /* 0x000fe40000201000 */
[----:B------:R-:W-:Y:S01]  /*16c0*/  FSETP.GT.AND P0, PT, R4, 0.5, PT ;  /* 0x3f0000000400780b */ /* 0x000fe20003f04000 */
[----:B------:R-:W-:Y:S02]  /*16d0*/  IMAD.MOV.U32 R4, RZ, RZ, R13 ;  /* 0x000000ffff047224 */ /* 0x000fe400078e000d */
[----:B------:R-:W-:Y:S01]  /*16e0*/  FFMA R6, R6, R9, 1.1641532182693481445e-10 ;  /* 0x2f00000006067423 */ /* 0x000fe20000000009 */
[----:B------:R-:W-:-:S04]  /*16f0*/  SEL R9, R19, 0xffff, P0 ;  /* 0x0000ffff13097807 */ /* 0x000fc80000000000 */
[----:B------:R-:W-:Y:S01]  /*1700*/  FSETP.GT.AND P1, PT, R6, 0.5, PT ;  /* 0x3f0000000600780b */ /* 0x000fe20003f24000 */
[----:B------:R0:W-:Y:S03]  /*1710*/  STG.E.U8 desc[UR8][R16.64], R9 ;  /* 0x0000000910007986 */ /* 0x0001e6000c101108 */
[----:B------:R-:W-:-:S05]  /*1720*/  SEL R19, R19, 0xffff, P1 ;  /* 0x0000ffff13137807 */ /* 0x000fca0000800000 */
[----:B------:R0:W-:Y:S04]  /*1730*/  STG.E.U8 desc[UR8][R16.64+0x1], R19 ;  /* 0x0000011310007986 */ /* 0x0001e8000c101108 */
.L_x_71:
[----:B------:R-:W-:Y:S02]  /*1740*/  IMAD.MOV.U32 R6, RZ, RZ, R11 ;  /* 0x000000ffff067224 */ /* 0x000fe400078e000b */
[----:B0-----:R-:W-:Y:S01]  /*1750*/  IMAD.MOV.U32 R9, RZ, RZ, R10 ;  /* 0x000000ffff097224 */ /* 0x001fe200078e000a */
[----:B------:R-:W-:Y:S06]  /*1760*/  BRA.U UP1, `(.L_x_68) ;  /* 0x00000001015c7547 */ /* 0x000fec000b800000 */
[----:B------:R-:W-:Y:S01]  /*1770*/  SHF.R.U32.HI R5, RZ, 0x2, R18 ;  /* 0x00000002ff057819 */ /* 0x000fe20000011612 */
[----:B------:R-:W-:Y:S01]  /*1780*/  IMAD.SHL.U32 R4, R15, 0x10, RZ ;  /* 0x000000100f047824 */ /* 0x000fe200078e00ff */
[----:B------:R-:W0:Y:S01]  /*1790*/  LDCU.64 UR6, c[0x0][0x388] ;  /* 0x00007100ff0677ac */ /* 0x000e220008000a00 */
[----:B------:R-:W-:Y:S01]  /*17a0*/  VIADD R8, R8, 0x587c5 ;  /* 0x000587c508087836 */ /* 0x000fe20000000000 */
[----:B------:R-:W-:Y:S01]  /*17b0*/  LOP3.LUT R5, R5, R18, RZ, 0x3c, !PT ;  /* 0x0000001205057212 */ /* 0x000fe200078e3cff */
[----:B------:R-:W-:Y:S02]  /*17c0*/  IMAD.MOV.U32 R7, RZ, RZ, 0x2f800000 ;  /* 0x2f800000ff077424 */ /* 0x000fe400078e00ff */
[----:B------:R-:W-:Y:S02]  /*17d0*/  VIADD R0, R0, UR4 ;  /* 0x0000000400007c36 */ /* 0x000fe40008000000 */
[----:B------:R-:W-:Y:S02]  /*17e0*/  IMAD.SHL.U32 R6, R5, 0x2, RZ ;  /* 0x0000000205067824 */ /* 0x000fe400078e00ff */
[----:B------:R-:W-:-:S02]  /*17f0*/  IMAD.MOV.U32 R17, RZ, RZ, 0x1 ;  /* 0x00000001ff117424 */ /* 0x000fc400078e00ff */
[----:B------:R-:W-:Y:S01]  /*1800*/  IMAD.MOV.U32 R9, RZ, RZ, R14 ;  /* 0x000000ffff097224 */ /* 0x000fe200078e000e */
[----:B------:R-:W-:Y:S01]  /*1810*/  LOP3.LUT R4, R15, R4, R6, 0x96, !PT ;  /* 0x000000040f047212 */ /* 0x000fe200078e9606 */
[----:B------:R-:W-:-:S03]  /*1820*/  IMAD.MOV.U32 R6, RZ, RZ, R12 ;  /* 0x000000ffff067224 */ /* 0x000fc600078e000c */
[----:B------:R-:W-:Y:S02]  /*1830*/  LOP3.LUT R5, R4, R5, RZ, 0x3c, !PT ;  /* 0x0000000504057212 */ /* 0x000fe400078e3cff */
[----:B0-----:R-:W-:-:S03]  /*1840*/  IADD3 R10, P1, PT, R0, UR6, RZ ;  /* 0x00000006000a7c10 */ /* 0x001fc6000ff3e0ff */
[----:B------:R-:W-:Y:S01]  /*1850*/  IMAD.IADD R4, R5, 0x1, R8 ;  /* 0x0000000105047824 */ /* 0x000fe200078e0208 */
[----:B------:R-:W-:-:S04]  /*1860*/  LEA.HI.X.SX32 R11, R0, UR7, 0x1, P1 ;  /* 0x00000007000b7c11 */ /* 0x000fc800088f0eff */
[----:B------:R-:W-:-:S05]  /*1870*/  I2FP.F32.U32 R4, R4 ;  /* 0x0000000400047245 */ /* 0x000fca0000201000 */
[----:B------:R-:W-:Y:S01]  /*1880*/  FFMA R4, R4, R7, 1.1641532182693481445e-10 ;  /* 0x2f00000004047423 */ /* 0x000fe20000000007 */
[----:B------:R-:W-:-:S04]  /*1890*/  IMAD.MOV.U32 R7, RZ, RZ, R13 ;  /* 0x000000ffff077224 */ /* 0x000fc800078e000d */
[----:B------:R-:W-:Y:S01]  /*18a0*/  FSETP.GT.AND P0, PT, R4, 0.5, PT ;  /* 0x3f0000000400780b */ /* 0x000fe20003f04000 */
[----:B------:R-:W-:-:S03]  /*18b0*/  IMAD.MOV.U32 R4, RZ, RZ, R15 ;  /* 0x000000ffff047224 */ /* 0x000fc600078e000f */
[----:B------:R-:W-:-:S05]  /*18c0*/  SEL R17, R17, 0xffff, P0 ;  /* 0x0000ffff11117807 */ /* 0x000fca0000000000 */
[----:B------:R1:W-:Y:S04]  /*18d0*/  STG.E.U8 desc[UR8][R10.64], R17 ;  /* 0x000000110a007986 */ /* 0x0003e8000c101108 */
.L_x_68:
[----:B-----5:R-:W-:Y:S04]  /*18e0*/  STG.E.64 desc[UR8][R2.64], R8 ;  /* 0x0000000802007986 */ /* 0x020fe8000c101b08 */
[----:B------:R-:W-:Y:S04]  /*18f0*/  STG.E.64 desc[UR8][R2.64+0x8], R6 ;  /* 0x0000080602007986 */ /* 0x000fe8000c101b08 */
[----:B------:R-:W-:Y:S04]  /*1900*/  STG.E.64 desc[UR8][R2.64+0x10], R4 ;  /* 0x0000100402007986 */ /* 0x000fe8000c101b08 */
[----:B------:R-:W-:Y:S04]  /*1910*/  STG.E.64 desc[UR8][R2.64+0x18], RZ ;  /* 0x000018ff02007986 */ /* 0x000fe8000c101b08 */
[----:B------:R-:W-:Y:S04]  /*1920*/  STG.E desc[UR8][R2.64+0x20], RZ ;  /* 0x000020ff02007986 */ /* 0x000fe8000c101908 */
[----:B------:R-:W-:Y:S01]  /*1930*/  STG.E.64 desc[UR8][R2.64+0x28], RZ ;  /* 0x000028ff02007986 */ /* 0x000fe2000c101b08 */
[----:B------:R-:W-:Y:S05]  /*1940*/  EXIT ;  /* 0x000000000000794d */ /* 0x000fea0003800000 */
.L_x_72:
        /* <DEDUP_REMOVED lines=11> */
.L_x_76:


//--------------------- .nv.global.init           --------------------------
	.section	.nv.global.init,"aw",@progbits
	.align	4
.nv.global.init:
	.type		mrg32k3aM1SubSeq,@object
	.size		mrg32k3aM1SubSeq,(mrg32k3aM2SubSeq - mrg32k3aM1SubSeq)
mrg32k3aM1SubSeq:
        /*0000*/ 	.byte	0x0b, 0xcc, 0xee, 0x04, 0x73, 0x29, 0x8b, 0x6f, 0xf6, 0x53, 0x03, 0xf6, 0x23, 0xf6, 0xea, 0xda
        /* <DEDUP_REMOVED lines=125> */
	.type		mrg32k3aM2SubSeq,@object
	.size		mrg32k3aM2SubSeq,(mrg32k3aM1 - mrg32k3aM2SubSeq)
mrg32k3aM2SubSeq:
        /* <DEDUP_REMOVED lines=126> */
	.type		mrg32k3aM1,@object
	.size		mrg32k3aM1,(mrg32k3aM1Seq - mrg32k3aM1)
mrg32k3aM1:
        /* <DEDUP_REMOVED lines=144> */
	.type		mrg32k3aM1Seq,@object
	.size		mrg32k3aM1Seq,(mrg32k3aM2 - mrg32k3aM1Seq)
mrg32k3aM1Seq:
        /* <DEDUP_REMOVED lines=144> */
	.type		mrg32k3aM2,@object
	.size		mrg32k3aM2,(mrg32k3aM2Seq - mrg32k3aM2)
mrg32k3aM2:
        /* <DEDUP_REMOVED lines=144> */
	.type		mrg32k3aM2Seq,@object
	.size		mrg32k3aM2Seq,(precalc_xorwow_matrix - mrg32k3aM2Seq)
mrg32k3aM2Seq:
        /* <DEDUP_REMOVED lines=144> */
	.type		precalc_xorwow_matrix,@object
	.size		precalc_xorwow_matrix,(precalc_xorwow_offset_matrix - precalc_xorwow_matrix)
precalc_xorwow_matrix:
        /* <DEDUP_REMOVED lines=6400> */
	.type		precalc_xorwow_offset_matrix,@object
	.size		precalc_xorwow_offset_matrix,(.L_1 - precalc_xorwow_offset_matrix)
precalc_xorwow_offset_matrix:
        /* <DEDUP_REMOVED lines=6400> */
.L_1:


//--------------------- .nv.shared._Z16crossover_kerneliPaPiP17curandStateXORWOW --------------------------
	.section	.nv.shared._Z16crossover_kerneliPaPiP17curandStateXORWOW,"aw",@nobits
	.sectionflags	@""
	.align	16
.nv.shared._Z16crossover_kerneliPaPiP17curandStateXORWOW:
	.zero		1040


//--------------------- .nv.shared.reserved.0     --------------------------
	.section	.nv.shared.reserved.0,"aw",@nobits
	.weak		__nv_reservedSMEM_offset_0_alias
	.size		__nv_reservedSMEM_offset_0_alias, 0, 64
	.other		__nv_reservedSMEM_offset_0_alias,@"STO_CUDA_RESERVED_SHARED STV_DEFAULT"
__nv_reservedSMEM_offset_0_alias:
	.zero		0
	.zero		64


//--------------------- .nv.shared._Z11tabu_kerneliiPaP17curandStateXORWOW --------------------------
	.section	.nv.shared._Z11tabu_kerneliiPaP17curandStateXORWOW,"aw",@nobits
	.sectionflags	@""
	.align	16
.nv.shared._Z11tabu_kerneliiPaP17curandStateXORWOW:
	.zero		1152


//--------------------- .nv.shared._Z13verify_kerneliPaPx --------------------------
	.section	.nv.shared._Z13verify_kerneliPaPx,"aw",@nobits
	.sectionflags	@""
	.align	16
.nv.shared._Z13verify_kerneliPaPx:
	.zero		1552


//--------------------- .nv.shared._Z11init_kerneliPaP17curandStateXORWOWm --------------------------
	.section	.nv.shared._Z11init_kerneliPaP17curandStateXORWOWm,"aw",@nobits
	.sectionflags	@""
	.align	16
	.zero		1024


//--------------------- .nv.constant0._Z16crossover_kerneliPaPiP17curandStateXORWOW --------------------------
	.section	.nv.constant0._Z16crossover_kerneliPaPiP17curandStateXORWOW,"a",@progbits
	.sectionflags	@""
	.align	4
.nv.constant0._Z16crossover_kerneliPaPiP17curandStateXORWOW:
	.zero		928


//--------------------- .nv.constant0._Z11tabu_kerneliiPaP17curandStateXORWOW --------------------------
	.section	.nv.constant0._Z11tabu_kerneliiPaP17curandStateXORWOW,"a",@progbits
	.sectionflags	@""
	.align	4
.nv.constant0._Z11tabu_kerneliiPaP17curandStateXORWOW:
	.zero		920


//--------------------- .nv.constant0._Z13verify_kerneliPaPx --------------------------
	.section	.nv.constant0._Z13verify_kerneliPaPx,"a",@progbits
	.sectionflags	@""
	.align	4
.nv.constant0._Z13verify_kerneliPaPx:
	.zero		920


//--------------------- .nv.constant0._Z11init_kerneliPaP17curandStateXORWOWm --------------------------
	.section	.nv.constant0._Z11init_kerneliPaP17curandStateXORWOWm,"a",@progbits
	.sectionflags	@""
	.align	4
.nv.constant0._Z11init_kerneliPaP17curandStateXORWOWm:
	.zero		928


//--------------------- SYMBOLS --------------------------

	.type		.nv.reservedSmem.offset0,@object
	.size		.nv.reservedSmem.offset0,0x4
	.type		.nv.reservedSmem.cap,@object
	.size		.nv.reservedSmem.cap,0x4
